	.target	sm_100a

	.elftype	@"ET_EXEC"


//--------------------- .note.nv.tkinfo           --------------------------
	.section	.note.nv.tkinfo,"",@"SHT_NOTE"
	.sectionflags	@"SHF_NOTE_NV_TKINFO"
	.tkinfo
        /*0018*/ 	.word	0x00000002
        /*0030*/ 	.string	""
        /*0030*/ 	.string	"ptxas"
        /*0030*/ 	.string	"Cuda compilation tools, release 13.0, V13.0.88"
        /*0030*/ 	.string	"Build cuda_13.0.r13.0/compiler.36424714_0"
        /*0030*/ 	.string	"-arch sm_100a -m 64 "



//--------------------- .note.nv.cuinfo           --------------------------
	.section	.note.nv.cuinfo,"",@"SHT_NOTE"
	.sectionflags	@"SHF_NOTE_NV_CUINFO"
        /*0018*/ 	.short	0x0002
        /*001a*/ 	.short	0x0064
        /*001c*/ 	.short	0x0082
	.zero		2


//--------------------- .nv.info                  --------------------------
	.section	.nv.info,"",@"SHT_CUDA_INFO"
	.align	4


	//----- nvinfo : EIATTR_REGCOUNT
	.align		4
        /*0000*/ 	.byte	0x04, 0x2f
        /*0002*/ 	.short	(.L_19 - .L_18)
	.align		4
.L_18:
        /*0004*/ 	.word	index@(_ZN7cutlass13device_kernelINS_4gemm6kernel13GemmUniversalIN4cute5tupleIJiiiiEEENS1_10collective13CollectiveMmaINS1_35MainloopSm100TmaUmmaWarpSpecializedILi3ELi2ELi4ENS5_IJNS4_1CILi2EEESB_NSA_ILi1EEEEEEEENS5_IJNSA_ILi128EEENSA_ILi64EEENSA_ILi32EEEEEENS_6half_tENS5_IJlSC_lEEESJ_SK_NS4_8TiledMMAINS4_8MMA_AtomIJNS4_26SM100_MMA_F16BF16_2x1SM_SSISJ_SJ_fLi128ELi64ELNS4_4UMMA5MajorE0ELSP_0ELNSO_7ScaleInE0ELSQ_0EEEEEENS4_6LayoutINS5_IJSC_SC_SC_EEENS5_IJNSA_ILi0EEESV_SV_EEEEENS5_IJNS4_10UnderscoreESY_SY_EEEEENS4_28SM100_TMA_2SM_LOAD_MULTICASTENS4_14ComposedLayoutINS4_7SwizzleILi2ELi4ELi3EEENS4_18smem_ptr_flag_bitsILi16EEENST_INS5_IJNSA_ILi8EEESH_EEENS5_IJSH_SC_EEEEEEEvNS4_8identityENS4_18SM100_TMA_2SM_LOADES1B_vS1C_EENS_8epilogue10collective18CollectiveEpilogueINS1F_23Sm100TmaWarpSpecializedILi3ELi2ELi16ELb1ELb0EEEJNS5_IJSG_SG_SH_EEENS5_IJNST_ISG_SC_EENST_INS5_IJNSA_ILi16EEESB_EEENS5_IJSC_SH_EEEEEEEESJ_SK_SJ_SK_NS1F_6fusion15FusionCallbacksIS1J_NS1R_17LinearCombinationISJ_fSJ_fLNS_15FloatRoundStyleE2EEES1K_S1Q_JEEENS4_5SM1004TMEM4LOAD26SM100_TMEM_LOAD_32dp32b16xENS4_13SM90_TMA_LOADENS12_INS13_ILi1ELi4ELi3EEES16_NST_INS5_IJS17_S1M_EEENS5_IJS1M_SC_EEEEEEENS4_39AutoVectorizingCopyWithAssumedAlignmentILi128EEENS4_14SM90_TMA_STOREES26_S28_S28_EEEvvEEEEvNT_6ParamsE)
        /*0008*/ 	.word	0x00000046


	//----- nvinfo : EIATTR_FRAME_SIZE
	.align		4
.L_19:
        /*000c*/ 	.byte	0x04, 0x11
        /*000e*/ 	.short	(.L_21 - .L_20)
	.align		4
.L_20:
        /*0010*/ 	.word	index@($__internal_2_$__cuda_sm10x_tcgen05_guardrail_trap_unallocated_columns_being_dealloced)
        /*0014*/ 	.word	0x00000000


	//----- nvinfo : EIATTR_FRAME_SIZE
	.align		4
.L_21:
        /*0018*/ 	.byte	0x04, 0x11
        /*001a*/ 	.short	(.L_23 - .L_22)
	.align		4
.L_22:
        /*001c*/ 	.word	index@($__internal_1_$__cuda_sm10x_tcgen05_guardrail_trap_phase_invalid_during_alloc)
        /*0020*/ 	.word	0x00000000


	//----- nvinfo : EIATTR_FRAME_SIZE
	.align		4
.L_23:
        /*0024*/ 	.byte	0x04, 0x11
        /*0026*/ 	.short	(.L_25 - .L_24)
	.align		4
.L_24:
        /*0028*/ 	.word	index@($__internal_0_$__cuda_sm10x_tcgen05_guardrail_trap_col_being_dealloced_not_returned_by_alloc)
        /*002c*/ 	.word	0x00000000


	//----- nvinfo : EIATTR_FRAME_SIZE
	.align		4
.L_25:
        /*0030*/ 	.byte	0x04, 0x11
        /*0032*/ 	.short	(.L_27 - .L_26)
	.align		4
.L_26:
        /*0034*/ 	.word	index@(_ZN7cutlass13device_kernelINS_4gemm6kernel13GemmUniversalIN4cute5tupleIJiiiiEEENS1_10collective13CollectiveMmaINS1_35MainloopSm100TmaUmmaWarpSpecializedILi3ELi2ELi4ENS5_IJNS4_1CILi2EEESB_NSA_ILi1EEEEEEEENS5_IJNSA_ILi128EEENSA_ILi64EEENSA_ILi32EEEEEENS_6half_tENS5_IJlSC_lEEESJ_SK_NS4_8TiledMMAINS4_8MMA_AtomIJNS4_26SM100_MMA_F16BF16_2x1SM_SSISJ_SJ_fLi128ELi64ELNS4_4UMMA5MajorE0ELSP_0ELNSO_7ScaleInE0ELSQ_0EEEEEENS4_6LayoutINS5_IJSC_SC_SC_EEENS5_IJNSA_ILi0EEESV_SV_EEEEENS5_IJNS4_10UnderscoreESY_SY_EEEEENS4_28SM100_TMA_2SM_LOAD_MULTICASTENS4_14ComposedLayoutINS4_7SwizzleILi2ELi4ELi3EEENS4_18smem_ptr_flag_bitsILi16EEENST_INS5_IJNSA_ILi8EEESH_EEENS5_IJSH_SC_EEEEEEEvNS4_8identityENS4_18SM100_TMA_2SM_LOADES1B_vS1C_EENS_8epilogue10collective18CollectiveEpilogueINS1F_23Sm100TmaWarpSpecializedILi3ELi2ELi16ELb1ELb0EEEJNS5_IJSG_SG_SH_EEENS5_IJNST_ISG_SC_EENST_INS5_IJNSA_ILi16EEESB_EEENS5_IJSC_SH_EEEEEEEESJ_SK_SJ_SK_NS1F_6fusion15FusionCallbacksIS1J_NS1R_17LinearCombinationISJ_fSJ_fLNS_15FloatRoundStyleE2EEES1K_S1Q_JEEENS4_5SM1004TMEM4LOAD26SM100_TMEM_LOAD_32dp32b16xENS4_13SM90_TMA_LOADENS12_INS13_ILi1ELi4ELi3EEES16_NST_INS5_IJS17_S1M_EEENS5_IJS1M_SC_EEEEEEENS4_39AutoVectorizingCopyWithAssumedAlignmentILi128EEENS4_14SM90_TMA_STOREES26_S28_S28_EEEvvEEEEvNT_6ParamsE)
        /*0038*/ 	.word	0x00000000


	//----- nvinfo : EIATTR_MIN_STACK_SIZE
	.align		4
.L_27:
        /*003c*/ 	.byte	0x04, 0x12
        /*003e*/ 	.short	(.L_29 - .L_28)
	.align		4
.L_28:
        /*0040*/ 	.word	index@(_ZN7cutlass13device_kernelINS_4gemm6kernel13GemmUniversalIN4cute5tupleIJiiiiEEENS1_10collective13CollectiveMmaINS1_35MainloopSm100TmaUmmaWarpSpecializedILi3ELi2ELi4ENS5_IJNS4_1CILi2EEESB_NSA_ILi1EEEEEEEENS5_IJNSA_ILi128EEENSA_ILi64EEENSA_ILi32EEEEEENS_6half_tENS5_IJlSC_lEEESJ_SK_NS4_8TiledMMAINS4_8MMA_AtomIJNS4_26SM100_MMA_F16BF16_2x1SM_SSISJ_SJ_fLi128ELi64ELNS4_4UMMA5MajorE0ELSP_0ELNSO_7ScaleInE0ELSQ_0EEEEEENS4_6LayoutINS5_IJSC_SC_SC_EEENS5_IJNSA_ILi0EEESV_SV_EEEEENS5_IJNS4_10UnderscoreESY_SY_EEEEENS4_28SM100_TMA_2SM_LOAD_MULTICASTENS4_14ComposedLayoutINS4_7SwizzleILi2ELi4ELi3EEENS4_18smem_ptr_flag_bitsILi16EEENST_INS5_IJNSA_ILi8EEESH_EEENS5_IJSH_SC_EEEEEEEvNS4_8identityENS4_18SM100_TMA_2SM_LOADES1B_vS1C_EENS_8epilogue10collective18CollectiveEpilogueINS1F_23Sm100TmaWarpSpecializedILi3ELi2ELi16ELb1ELb0EEEJNS5_IJSG_SG_SH_EEENS5_IJNST_ISG_SC_EENST_INS5_IJNSA_ILi16EEESB_EEENS5_IJSC_SH_EEEEEEEESJ_SK_SJ_SK_NS1F_6fusion15FusionCallbacksIS1J_NS1R_17LinearCombinationISJ_fSJ_fLNS_15FloatRoundStyleE2EEES1K_S1Q_JEEENS4_5SM1004TMEM4LOAD26SM100_TMEM_LOAD_32dp32b16xENS4_13SM90_TMA_LOADENS12_INS13_ILi1ELi4ELi3EEES16_NST_INS5_IJS17_S1M_EEENS5_IJS1M_SC_EEEEEEENS4_39AutoVectorizingCopyWithAssumedAlignmentILi128EEENS4_14SM90_TMA_STOREES26_S28_S28_EEEvvEEEEvNT_6ParamsE)
        /*0044*/ 	.word	0x00000000
.L_29:


//--------------------- .nv.compat                --------------------------
	.section	.nv.compat,"",@"SHT_CUDA_COMPAT_INFO"
	.align	4
        /*0000*/ 	.byte	0x02, 0x09, 0x01, 0x00, 0x02, 0x02, 0x02, 0x00, 0x02, 0x05, 0x05, 0x00, 0x03, 0x07, 0x01, 0x01
        /*0010*/ 	.byte	0x02, 0x03, 0x01, 0x00, 0x02, 0x06, 0x01, 0x00, 0x04, 0x0b, 0x08, 0x00, 0x09, 0x00, 0x00, 0x00
        /*0020*/ 	.byte	0x00, 0x00, 0x00, 0x00


//--------------------- .nv.info._ZN7cutlass13device_kernelINS_4gemm6kernel13GemmUniversalIN4cute5tupleIJiiiiEEENS1_10collective13CollectiveMmaINS1_35MainloopSm100TmaUmmaWarpSpecializedILi3ELi2ELi4ENS5_IJNS4_1CILi2EEESB_NSA_ILi1EEEEEEEENS5_IJNSA_ILi128EEENSA_ILi64EEENSA_ILi32EEEEEENS_6half_tENS5_IJlSC_lEEESJ_SK_NS4_8TiledMMAINS4_8MMA_AtomIJNS4_26SM100_MMA_F16BF16_2x1SM_SSISJ_SJ_fLi128ELi64ELNS4_4UMMA5MajorE0ELSP_0ELNSO_7ScaleInE0ELSQ_0EEEEEENS4_6LayoutINS5_IJSC_SC_SC_EEENS5_IJNSA_ILi0EEESV_SV_EEEEENS5_IJNS4_10UnderscoreESY_SY_EEEEENS4_28SM100_TMA_2SM_LOAD_MULTICASTENS4_14ComposedLayoutINS4_7SwizzleILi2ELi4ELi3EEENS4_18smem_ptr_flag_bitsILi16EEENST_INS5_IJNSA_ILi8EEESH_EEENS5_IJSH_SC_EEEEEEEvNS4_8identityENS4_18SM100_TMA_2SM_LOADES1B_vS1C_EENS_8epilogue10collective18CollectiveEpilogueINS1F_23Sm100TmaWarpSpecializedILi3ELi2ELi16ELb1ELb0EEEJNS5_IJSG_SG_SH_EEENS5_IJNST_ISG_SC_EENST_INS5_IJNSA_ILi16EEESB_EEENS5_IJSC_SH_EEEEEEEESJ_SK_SJ_SK_NS1F_6fusion15FusionCallbacksIS1J_NS1R_17LinearCombinationISJ_fSJ_fLNS_15FloatRoundStyleE2EEES1K_S1Q_JEEENS4_5SM1004TMEM4LOAD26SM100_TMEM_LOAD_32dp32b16xENS4_13SM90_TMA_LOADENS12_INS13_ILi1ELi4ELi3EEES16_NST_INS5_IJS17_S1M_EEENS5_IJS1M_SC_EEEEEEENS4_39AutoVectorizingCopyWithAssumedAlignmentILi128EEENS4_14SM90_TMA_STOREES26_S28_S28_EEEvvEEEEvNT_6ParamsE --------------------------
	.section	.nv.info._ZN7cutlass13device_kernelINS_4gemm6kernel13GemmUniversalIN4cute5tupleIJiiiiEEENS1_10collective13CollectiveMmaINS1_35MainloopSm100TmaUmmaWarpSpecializedILi3ELi2ELi4ENS5_IJNS4_1CILi2EEESB_NSA_ILi1EEEEEEEENS5_IJNSA_ILi128EEENSA_ILi64EEENSA_ILi32EEEEEENS_6half_tENS5_IJlSC_lEEESJ_SK_NS4_8TiledMMAINS4_8MMA_AtomIJNS4_26SM100_MMA_F16BF16_2x1SM_SSISJ_SJ_fLi128ELi64ELNS4_4UMMA5MajorE0ELSP_0ELNSO_7ScaleInE0ELSQ_0EEEEEENS4_6LayoutINS5_IJSC_SC_SC_EEENS5_IJNSA_ILi0EEESV_SV_EEEEENS5_IJNS4_10UnderscoreESY_SY_EEEEENS4_28SM100_TMA_2SM_LOAD_MULTICASTENS4_14ComposedLayoutINS4_7SwizzleILi2ELi4ELi3EEENS4_18smem_ptr_flag_bitsILi16EEENST_INS5_IJNSA_ILi8EEESH_EEENS5_IJSH_SC_EEEEEEEvNS4_8identityENS4_18SM100_TMA_2SM_LOADES1B_vS1C_EENS_8epilogue10collective18CollectiveEpilogueINS1F_23Sm100TmaWarpSpecializedILi3ELi2ELi16ELb1ELb0EEEJNS5_IJSG_SG_SH_EEENS5_IJNST_ISG_SC_EENST_INS5_IJNSA_ILi16EEESB_EEENS5_IJSC_SH_EEEEEEEESJ_SK_SJ_SK_NS1F_6fusion15FusionCallbacksIS1J_NS1R_17LinearCombinationISJ_fSJ_fLNS_15FloatRoundStyleE2EEES1K_S1Q_JEEENS4_5SM1004TMEM4LOAD26SM100_TMEM_LOAD_32dp32b16xENS4_13SM90_TMA_LOADENS12_INS13_ILi1ELi4ELi3EEES16_NST_INS5_IJS17_S1M_EEENS5_IJS1M_SC_EEEEEEENS4_39AutoVectorizingCopyWithAssumedAlignmentILi128EEENS4_14SM90_TMA_STOREES26_S28_S28_EEEvvEEEEvNT_6ParamsE,"",@"SHT_CUDA_INFO"
	.sectionflags	@""
	.align	4


	//----- nvinfo : EIATTR_CUDA_API_VERSION
	.align		4
        /*0000*/ 	.byte	0x04, 0x37
        /*0002*/ 	.short	(.L_31 - .L_30)
.L_30:
        /*0004*/ 	.word	0x00000082


	//----- nvinfo : EIATTR_KPARAM_INFO
	.align		4
.L_31:
        /*0008*/ 	.byte	0x04, 0x17
        /*000a*/ 	.short	(.L_33 - .L_32)
.L_32:
        /*000c*/ 	.word	0x00000000
        /*0010*/ 	.short	0x0000
        /*0012*/ 	.short	0x0000
        /*0014*/ 	.byte	0x00, 0xf0, 0x01, 0x20


	//----- nvinfo : EIATTR_AT_ENTRY_FRAGMENTS
	.align		4
.L_33:
        /*0018*/ 	.byte	0x04, 0x4f
        /*001a*/ 	.short	(.L_35 - .L_34)


	//   ....[0]....
.L_34:
        /*001c*/ 	.word	0x00000007


	//----- nvinfo : EIATTR_RESERVED_SMEM_USED
	.align		4
.L_35:
        /*0020*/ 	.byte	0x01, 0x41
	.zero		2


	//----- nvinfo : EIATTR_SPARSE_MMA_MASK
	.align		4
        /*0024*/ 	.byte	0x03, 0x50
        /*0026*/ 	.short	0x0000


	//----- nvinfo : EIATTR_TCGEN05_2CTA_USED
	.align		4
        /*0028*/ 	.byte	0x01, 0x52
	.zero		2


	//----- nvinfo : EIATTR_MAXREG_COUNT
	.align		4
        /*002c*/ 	.byte	0x03, 0x1b
        /*002e*/ 	.short	0x00ff


	//----- nvinfo : EIATTR_NUM_BARRIERS
	.align		4
        /*0030*/ 	.byte	0x02, 0x4c
        /*0032*/ 	.byte	0x07
	.zero		1


	//----- nvinfo : EIATTR_EXTERNS
	.align		4
        /*0034*/ 	.byte	0x04, 0x0f
        /*0036*/ 	.short	(.L_37 - .L_36)


	//   ....[0]....
	.align		4
.L_36:
        /*0038*/ 	.word	index@(__assertfail)


	//----- nvinfo : EIATTR_MERCURY_ISA_VERSION
	.align		4
.L_37:
        /*003c*/ 	.byte	0x03, 0x5f
        /*003e*/ 	.short	0x0101


	//----- nvinfo : EIATTR_INT_WARP_WIDE_INSTR_OFFSETS
	.align		4
        /*0040*/ 	.byte	0x04, 0x31
        /*0042*/ 	.short	(.L_39 - .L_38)


	//   ....[0]....
.L_38:
        /*0044*/ 	.word	0x00000da0


	//   ....[1]....
        /*0048*/ 	.word	0x00000e50


	//   ....[2]....
        /*004c*/ 	.word	0x00004200


	//   ....[3]....
        /*0050*/ 	.word	0x00004230


	//   ....[4]....
        /*0054*/ 	.word	0x00004250


	//   ....[5]....
        /*0058*/ 	.word	0x00004e10


	//   ....[6]....
        /*005c*/ 	.word	0x00004ed0


	//   ....[7]....
        /*0060*/ 	.word	0x00004f40


	//   ....[8]....
        /*0064*/ 	.word	0x00005070


	//   ....[9]....
        /*0068*/ 	.word	0x00005180


	//   ....[10]....
        /*006c*/ 	.word	0x000051c0


	//----- nvinfo : EIATTR_COOP_GROUP_MASK_REGIDS
	.align		4
.L_39:
        /*0070*/ 	.byte	0x04, 0x29
        /*0072*/ 	.short	(.L_41 - .L_40)


	//   ....[0]....
.L_40:
        /*0074*/ 	.word	0xffffffff


	//   ....[1]....
        /*0078*/ 	.word	0xffffffff


	//   ....[2]....
        /*007c*/ 	.word	0xffffffff


	//   ....[3]....
        /*0080*/ 	.word	0xffffffff


	//   ....[4]....
        /*0084*/ 	.word	0xffffffff


	//   ....[5]....
        /*0088*/ 	.word	0xffffffff


	//   ....[6]....
        /*008c*/ 	.word	0xffffffff


	//   ....[7]....
        /*0090*/ 	.word	0xffffffff


	//   ....[8]....
        /*0094*/ 	.word	0xffffffff


	//   ....[9]....
        /*0098*/ 	.word	0xffffffff


	//   ....[10]....
        /*009c*/ 	.word	0xffffffff


	//   ....[11]....
        /*00a0*/ 	.word	0xffffffff


	//   ....[12]....
        /*00a4*/ 	.word	0xffffffff


	//   ....[13]....
        /*00a8*/ 	.word	0xffffffff


	//----- nvinfo : EIATTR_COOP_GROUP_INSTR_OFFSETS
	.align		4
.L_41:
        /*00ac*/ 	.byte	0x04, 0x28
        /*00ae*/ 	.short	(.L_43 - .L_42)


	//   ....[0]....
.L_42:
        /*00b0*/ 	.word	0x000000b0


	//   ....[1]....
        /*00b4*/ 	.word	0x00000520


	//   ....[2]....
        /*00b8*/ 	.word	0x000006d0


	//   ....[3]....
        /*00bc*/ 	.word	0x00000850


	//   ....[4]....
        /*00c0*/ 	.word	0x00000950


	//   ....[5]....
        /*00c4*/ 	.word	0x00000ac0


	//   ....[6]....
        /*00c8*/ 	.word	0x00000c60


	//   ....[7]....
        /*00cc*/ 	.word	0x00000ec0


	//   ....[8]....
        /*00d0*/ 	.word	0x00002260


	//   ....[9]....
        /*00d4*/ 	.word	0x000030c0


	//   ....[10]....
        /*00d8*/ 	.word	0x00003590


	//   ....[11]....
        /*00dc*/ 	.word	0x000035c0


	//   ....[12]....
        /*00e0*/ 	.word	0x00004100


	//   ....[13]....
        /*00e4*/ 	.word	0x00004310


	//----- nvinfo : EIATTR_VRC_CTA_INIT_COUNT
	.align		4
.L_43:
        /*00e8*/ 	.byte	0x02, 0x4a
        /*00ea*/ 	.byte	0x80
	.zero		1


	//----- nvinfo : EIATTR_SYSCALL_OFFSETS
	.align		4
        /*00ec*/ 	.byte	0x04, 0x46
        /*00ee*/ 	.short	(.L_45 - .L_44)


	//   ....[0]....
.L_44:
        /*00f0*/ 	.word	0x00005ea0


	//   ....[1]....
        /*00f4*/ 	.word	0x00005f90


	//   ....[2]....
        /*00f8*/ 	.word	0x000067b0


	//   ....[3]....
        /*00fc*/ 	.word	0x00007140


	//----- nvinfo : EIATTR_MBARRIER_INSTR_OFFSETS
	.align		4
.L_45:
        /*0100*/ 	.byte	0x04, 0x39
        /*0102*/ 	.short	(.L_47 - .L_46)


	//   ....[0]....
.L_46:
        /*0104*/ 	.word	0x00000660
        /*0108*/ 	.word	0x000000ff
        /*010c*/ 	.word	0x00000000
        /*0110*/ 	.short	0x0100
        /*0112*/ 	.byte	0x04
	.zero		1


	//   ....[1]....
        /*0114*/ 	.word	0x00000670
        /*0118*/ 	.word	0x000000ff
        /*011c*/ 	.word	0x00000018
        /*0120*/ 	.short	0x0100
        /*0122*/ 	.byte	0x04
	.zero		1


	//   ....[2]....
        /*0124*/ 	.word	0x00000680
        /*0128*/ 	.word	0x000000ff
        /*012c*/ 	.word	0x00000008
        /*0130*/ 	.short	0x0100
        /*0132*/ 	.byte	0x04
	.zero		1


	//   ....[3]....
        /*0134*/ 	.word	0x00000690
        /*0138*/ 	.word	0x000000ff
        /*013c*/ 	.word	0x00000020
        /*0140*/ 	.short	0x0100
        /*0142*/ 	.byte	0x04
	.zero		1


	//   ....[4]....
        /*0144*/ 	.word	0x000006a0
        /*0148*/ 	.word	0x000000ff
        /*014c*/ 	.word	0x00000010
        /*0150*/ 	.short	0x0100
        /*0152*/ 	.byte	0x04
	.zero		1


	//   ....[5]....
        /*0154*/ 	.word	0x000006b0
        /*0158*/ 	.word	0x000000ff
        /*015c*/ 	.word	0x00000028
        /*0160*/ 	.short	0x0100
        /*0162*/ 	.byte	0x04
	.zero		1


	//   ....[6]....
        /*0164*/ 	.word	0x000007e0
        /*0168*/ 	.word	0x000000ff
        /*016c*/ 	.word	0x00000030
        /*0170*/ 	.short	0x0100
        /*0172*/ 	.byte	0x04
	.zero		1


	//   ....[7]....
        /*0174*/ 	.word	0x000007f0
        /*0178*/ 	.word	0x000000ff
        /*017c*/ 	.word	0x00000048
        /*0180*/ 	.short	0x0100
        /*0182*/ 	.byte	0x04
	.zero		1


	//   ....[8]....
        /*0184*/ 	.word	0x00000800
        /*0188*/ 	.word	0x000000ff
        /*018c*/ 	.word	0x00000038
        /*0190*/ 	.short	0x0100
        /*0192*/ 	.byte	0x04
	.zero		1


	//   ....[9]....
        /*0194*/ 	.word	0x00000810
        /*0198*/ 	.word	0x000000ff
        /*019c*/ 	.word	0x00000050
        /*01a0*/ 	.short	0x0100
        /*01a2*/ 	.byte	0x04
	.zero		1


	//   ....[10]....
        /*01a4*/ 	.word	0x00000820
        /*01a8*/ 	.word	0x000000ff
        /*01ac*/ 	.word	0x00000040
        /*01b0*/ 	.short	0x0100
        /*01b2*/ 	.byte	0x04
	.zero		1


	//   ....[11]....
        /*01b4*/ 	.word	0x00000830
        /*01b8*/ 	.word	0x000000ff
        /*01bc*/ 	.word	0x00000058
        /*01c0*/ 	.short	0x0100
        /*01c2*/ 	.byte	0x04
	.zero		1


	//   ....[12]....
        /*01c4*/ 	.word	0x00000920
        /*01c8*/ 	.word	0x000000ff
        /*01cc*/ 	.word	0x00000060
        /*01d0*/ 	.short	0x0100
        /*01d2*/ 	.byte	0x06
	.zero		1


	//   ....[13]....
        /*01d4*/ 	.word	0x00000930
        /*01d8*/ 	.word	0x000000ff
        /*01dc*/ 	.word	0x00000068
        /*01e0*/ 	.short	0x0100
        /*01e2*/ 	.byte	0x06
	.zero		1


	//   ....[14]....
        /*01e4*/ 	.word	0x00000a70
        /*01e8*/ 	.word	0x000000ff
        /*01ec*/ 	.word	0x00000070
        /*01f0*/ 	.short	0x0100
        /*01f2*/ 	.byte	0x06
	.zero		1


	//   ....[15]....
        /*01f4*/ 	.word	0x00000a80
        /*01f8*/ 	.word	0x000000ff
        /*01fc*/ 	.word	0x00000080
        /*0200*/ 	.short	0x0100
        /*0202*/ 	.byte	0x06
	.zero		1


	//   ....[16]....
        /*0204*/ 	.word	0x00000a90
        /*0208*/ 	.word	0x000000ff
        /*020c*/ 	.word	0x00000078
        /*0210*/ 	.short	0x0100
        /*0212*/ 	.byte	0x06
	.zero		1


	//   ....[17]....
        /*0214*/ 	.word	0x00000aa0
        /*0218*/ 	.word	0x000000ff
        /*021c*/ 	.word	0x00000088
        /*0220*/ 	.short	0x0100
        /*0222*/ 	.byte	0x06
	.zero		1


	//   ....[18]....
        /*0224*/ 	.word	0x00000bd0
        /*0228*/ 	.word	0x000000ff
        /*022c*/ 	.word	0x00000090
        /*0230*/ 	.short	0x0100
        /*0232*/ 	.byte	0x04
	.zero		1


	//   ....[19]....
        /*0234*/ 	.word	0x00000be0
        /*0238*/ 	.word	0x000000ff
        /*023c*/ 	.word	0x000000b0
        /*0240*/ 	.short	0x0100
        /*0242*/ 	.byte	0x04
	.zero		1


	//   ....[20]....
        /*0244*/ 	.word	0x00000bf0
        /*0248*/ 	.word	0x000000ff
        /*024c*/ 	.word	0x00000098
        /*0250*/ 	.short	0x0100
        /*0252*/ 	.byte	0x04
	.zero		1


	//   ....[21]....
        /*0254*/ 	.word	0x00000c00
        /*0258*/ 	.word	0x000000ff
        /*025c*/ 	.word	0x000000b8
        /*0260*/ 	.short	0x0100
        /*0262*/ 	.byte	0x04
	.zero		1


	//   ....[22]....
        /*0264*/ 	.word	0x00000c10
        /*0268*/ 	.word	0x000000ff
        /*026c*/ 	.word	0x000000a0
        /*0270*/ 	.short	0x0100
        /*0272*/ 	.byte	0x04
	.zero		1


	//   ....[23]....
        /*0274*/ 	.word	0x00000c20
        /*0278*/ 	.word	0x000000ff
        /*027c*/ 	.word	0x000000c0
        /*0280*/ 	.short	0x0100
        /*0282*/ 	.byte	0x04
	.zero		1


	//   ....[24]....
        /*0284*/ 	.word	0x00000c30
        /*0288*/ 	.word	0x000000ff
        /*028c*/ 	.word	0x000000a8
        /*0290*/ 	.short	0x0100
        /*0292*/ 	.byte	0x04
	.zero		1


	//   ....[25]....
        /*0294*/ 	.word	0x00000c40
        /*0298*/ 	.word	0x000000ff
        /*029c*/ 	.word	0x000000c8
        /*02a0*/ 	.short	0x0100
        /*02a2*/ 	.byte	0x04
	.zero		1


	//   ....[26]....
        /*02a4*/ 	.word	0x00000d40
        /*02a8*/ 	.word	0x000000ff
        /*02ac*/ 	.word	0x000000d0
        /*02b0*/ 	.short	0x0100
        /*02b2*/ 	.byte	0x04
	.zero		1


	//   ....[27]....
        /*02b4*/ 	.word	0x00000d50
        /*02b8*/ 	.word	0x000000ff
        /*02bc*/ 	.word	0x000000e0
        /*02c0*/ 	.short	0x0100
        /*02c2*/ 	.byte	0x04
	.zero		1


	//   ....[28]....
        /*02c4*/ 	.word	0x00000d60
        /*02c8*/ 	.word	0x000000ff
        /*02cc*/ 	.word	0x000000d8
        /*02d0*/ 	.short	0x0100
        /*02d2*/ 	.byte	0x04
	.zero		1


	//   ....[29]....
        /*02d4*/ 	.word	0x00000d70
        /*02d8*/ 	.word	0x000000ff
        /*02dc*/ 	.word	0x000000e8
        /*02e0*/ 	.short	0x0100
        /*02e2*/ 	.byte	0x04
	.zero		1


	//   ....[30]....
        /*02e4*/ 	.word	0x00000e70
        /*02e8*/ 	.word	0x000000ff
        /*02ec*/ 	.word	0x000000f0
        /*02f0*/ 	.short	0x0100
        /*02f2*/ 	.byte	0x06
	.zero		1


	//   ....[31]....
        /*02f4*/ 	.word	0x00001aa0
        /*02f8*/ 	.word	0x00000000
        /*02fc*/ 	.word	0x000000e0
        /*0300*/ 	.short	0x010a
        /*0302*/ 	.byte	0xff
	.zero		1


	//   ....[32]....
        /*0304*/ 	.word	0x00001ad0
        /*0308*/ 	.word	0x00000000
        /*030c*/ 	.word	0x000000d0
        /*0310*/ 	.short	0x0101
        /*0312*/ 	.byte	0xff
	.zero		1


	//   ....[33]....
        /*0314*/ 	.word	0x00001b70
        /*0318*/ 	.word	0x000000ff
        /*031c*/ 	.word	0x00000018
        /*0320*/ 	.short	0x010a
        /*0322*/ 	.byte	0x04
	.zero		1


	//   ....[34]....
        /*0324*/ 	.word	0x00001c40
        /*0328*/ 	.word	0x000000ff
        /*032c*/ 	.word	0x00000018
        /*0330*/ 	.short	0x010a
        /*0332*/ 	.byte	0x21
	.zero		1


	//   ....[35]....
        /*0334*/ 	.word	0x00001df0
        /*0338*/ 	.word	0x000000ff
        /*033c*/ 	.word	0x00000018
        /*0340*/ 	.short	0x010a
        /*0342*/ 	.byte	0x05
	.zero		1


	//   ....[36]....
        /*0344*/ 	.word	0x00001f10
        /*0348*/ 	.word	0x000000ff
        /*034c*/ 	.word	0x00000068
        /*0350*/ 	.short	0x0101
        /*0352*/ 	.byte	0x0d
	.zero		1


	//   ....[37]....
        /*0354*/ 	.word	0x00001f30
        /*0358*/ 	.word	0x000000ff
        /*035c*/ 	.word	0x00000018
        /*0360*/ 	.short	0x010a
        /*0362*/ 	.byte	0x04
	.zero		1


	//   ....[38]....
        /*0364*/ 	.word	0x00001fb0
        /*0368*/ 	.word	0x000000ff
        /*036c*/ 	.word	0x00000018
        /*0370*/ 	.short	0x010a
        /*0372*/ 	.byte	0x11
	.zero		1


	//   ....[39]....
        /*0374*/ 	.word	0x00002150
        /*0378*/ 	.word	0x000000ff
        /*037c*/ 	.word	0x00000018
        /*0380*/ 	.short	0x010a
        /*0382*/ 	.byte	0x05
	.zero		1


	//   ....[40]....
        /*0384*/ 	.word	0x00002290
        /*0388*/ 	.word	0x00000003
        /*038c*/ 	.word	0x00000070
        /*0390*/ 	.short	0x010a
        /*0392*/ 	.byte	0xff
	.zero		1


	//   ....[41]....
        /*0394*/ 	.word	0x000023e0
        /*0398*/ 	.word	0x00000000
        /*039c*/ 	.word	0x00000000
        /*03a0*/ 	.short	0x0101
        /*03a2*/ 	.byte	0xff
	.zero		1


	//   ....[42]....
        /*03a4*/ 	.word	0x000029a0
        /*03a8*/ 	.word	0x000000ff
        /*03ac*/ 	.word	0x00000000
        /*03b0*/ 	.short	0x010a
        /*03b2*/ 	.byte	0x04
	.zero		1


	//   ....[43]....
        /*03b4*/ 	.word	0x00002a30
        /*03b8*/ 	.word	0x000000ff
        /*03bc*/ 	.word	0x00000000
        /*03c0*/ 	.short	0x010a
        /*03c2*/ 	.byte	0x05
	.zero		1


	//   ....[44]....
        /*03c4*/ 	.word	0x00002ad0
        /*03c8*/ 	.word	0x00000000
        /*03cc*/ 	.word	0x00000000
        /*03d0*/ 	.short	0x010a
        /*03d2*/ 	.byte	0xff
	.zero		1


	//   ....[45]....
        /*03d4*/ 	.word	0x00002c10
        /*03d8*/ 	.word	0x00000000
        /*03dc*/ 	.word	0x000000d0
        /*03e0*/ 	.short	0x010a
        /*03e2*/ 	.byte	0xff
	.zero		1


	//   ....[46]....
        /*03e4*/ 	.word	0x00002c80
        /*03e8*/ 	.word	0x00000000
        /*03ec*/ 	.word	0x00000000
        /*03f0*/ 	.short	0x0101
        /*03f2*/ 	.byte	0xff
	.zero		1


	//   ....[47]....
        /*03f4*/ 	.word	0x00002ca0
        /*03f8*/ 	.word	0x000000ff
        /*03fc*/ 	.word	0x00000080
        /*0400*/ 	.short	0x010a
        /*0402*/ 	.byte	0x04
	.zero		1


	//   ....[48]....
        /*0404*/ 	.word	0x00002dc0
        /*0408*/ 	.word	0x00000000
        /*040c*/ 	.word	0x00000070
        /*0410*/ 	.short	0x010a
        /*0412*/ 	.byte	0xff
	.zero		1


	//   ....[49]....
        /*0414*/ 	.word	0x00002ec0
        /*0418*/ 	.word	0x00000000
        /*041c*/ 	.word	0x00000000
        /*0420*/ 	.short	0x0101
        /*0422*/ 	.byte	0xff
	.zero		1


	//   ....[50]....
        /*0424*/ 	.word	0x00002f50
        /*0428*/ 	.word	0x000000ff
        /*042c*/ 	.word	0x00000080
        /*0430*/ 	.short	0x0106
        /*0432*/ 	.byte	0x04
	.zero		1


	//   ....[51]....
        /*0434*/ 	.word	0x00002f70
        /*0438*/ 	.word	0x000000ff
        /*043c*/ 	.word	0x00000080
        /*0440*/ 	.short	0x010a
        /*0442*/ 	.byte	0x04
	.zero		1


	//   ....[52]....
        /*0444*/ 	.word	0x00003000
        /*0448*/ 	.word	0x000000ff
        /*044c*/ 	.word	0x00000080
        /*0450*/ 	.short	0x0106
        /*0452*/ 	.byte	0x07
	.zero		1


	//   ....[53]....
        /*0454*/ 	.word	0x00003040
        /*0458*/ 	.word	0x00000000
        /*045c*/ 	.word	0x00000080
        /*0460*/ 	.short	0x010a
        /*0462*/ 	.byte	0xff
	.zero		1


	//   ....[54]....
        /*0464*/ 	.word	0x00003290
        /*0468*/ 	.word	0x000000ff
        /*046c*/ 	.word	0x00000008
        /*0470*/ 	.short	0x010a
        /*0472*/ 	.byte	0x05
	.zero		1


	//   ....[55]....
        /*0474*/ 	.word	0x000032b0
        /*0478*/ 	.word	0x000000ff
        /*047c*/ 	.word	0x00000008
        /*0480*/ 	.short	0x010a
        /*0482*/ 	.byte	0x05
	.zero		1


	//   ....[56]....
        /*0484*/ 	.word	0x00003440
        /*0488*/ 	.word	0x000000ff
        /*048c*/ 	.word	0x00000008
        /*0490*/ 	.short	0x010a
        /*0492*/ 	.byte	0x05
	.zero		1


	//   ....[57]....
        /*0494*/ 	.word	0x00003460
        /*0498*/ 	.word	0x000000ff
        /*049c*/ 	.word	0x00000008
        /*04a0*/ 	.short	0x010a
        /*04a2*/ 	.byte	0x05
	.zero		1


	//   ....[58]....
        /*04a4*/ 	.word	0x00003520
        /*04a8*/ 	.word	0x000000ff
        /*04ac*/ 	.word	0x00000000
        /*04b0*/ 	.short	0x0101
        /*04b2*/ 	.byte	0x04
	.zero		1


	//   ....[59]....
        /*04b4*/ 	.word	0x00003820
        /*04b8*/ 	.word	0x00000000
        /*04bc*/ 	.word	0x00000070
        /*04c0*/ 	.short	0x010a
        /*04c2*/ 	.byte	0xff
	.zero		1


	//   ....[60]....
        /*04c4*/ 	.word	0x000038e0
        /*04c8*/ 	.word	0x00000000
        /*04cc*/ 	.word	0x00000000
        /*04d0*/ 	.short	0x0101
        /*04d2*/ 	.byte	0xff
	.zero		1


	//   ....[61]....
        /*04d4*/ 	.word	0x000039a0
        /*04d8*/ 	.word	0x000000ff
        /*04dc*/ 	.word	0x00000000
        /*04e0*/ 	.short	0x010a
        /*04e2*/ 	.byte	0x04
	.zero		1


	//   ....[62]....
        /*04e4*/ 	.word	0x000039b0
        /*04e8*/ 	.word	0x000000ff
        /*04ec*/ 	.word	0x000000b0
        /*04f0*/ 	.short	0x010a
        /*04f2*/ 	.byte	0x17
	.zero		1


	//   ....[63]....
        /*04f4*/ 	.word	0x00003a60
        /*04f8*/ 	.word	0x000000ff
        /*04fc*/ 	.word	0x00000000
        /*0500*/ 	.short	0x010a
        /*0502*/ 	.byte	0x05
	.zero		1


	//   ....[64]....
        /*0504*/ 	.word	0x00003ba0
        /*0508*/ 	.word	0x000000ff
        /*050c*/ 	.word	0x00000000
        /*0510*/ 	.short	0x010a
        /*0512*/ 	.byte	0x04
	.zero		1


	//   ....[65]....
        /*0514*/ 	.word	0x00003df0
        /*0518*/ 	.word	0x000000ff
        /*051c*/ 	.word	0x00000000
        /*0520*/ 	.short	0x010a
        /*0522*/ 	.byte	0x04
	.zero		1


	//   ....[66]....
        /*0524*/ 	.word	0x00003e80
        /*0528*/ 	.word	0x000000ff
        /*052c*/ 	.word	0x00000000
        /*0530*/ 	.short	0x010a
        /*0532*/ 	.byte	0x05
	.zero		1


	//   ....[67]....
        /*0534*/ 	.word	0x00003f10
        /*0538*/ 	.word	0x000000ff
        /*053c*/ 	.word	0x00000000
        /*0540*/ 	.short	0x010a
        /*0542*/ 	.byte	0x05
	.zero		1


	//   ....[68]....
        /*0544*/ 	.word	0x00003fb0
        /*0548*/ 	.word	0x00000000
        /*054c*/ 	.word	0x00000000
        /*0550*/ 	.short	0x010a
        /*0552*/ 	.byte	0xff
	.zero		1


	//   ....[69]....
        /*0554*/ 	.word	0x00003ff0
        /*0558*/ 	.word	0x00000000
        /*055c*/ 	.word	0x00000000
        /*0560*/ 	.short	0x010a
        /*0562*/ 	.byte	0xff
	.zero		1


	//   ....[70]....
        /*0564*/ 	.word	0x00004060
        /*0568*/ 	.word	0x000000ff
        /*056c*/ 	.word	0x00000000
        /*0570*/ 	.short	0x0101
        /*0572*/ 	.byte	0x04
	.zero		1


	//   ....[71]....
        /*0574*/ 	.word	0x000040a0
        /*0578*/ 	.word	0x000000ff
        /*057c*/ 	.word	0x000000f0
        /*0580*/ 	.short	0x010a
        /*0582*/ 	.byte	0x11
	.zero		1


	//   ....[72]....
        /*0584*/ 	.word	0x000040f0
        /*0588*/ 	.word	0x000000ff
        /*058c*/ 	.word	0x00000000
        /*0590*/ 	.short	0x0101
        /*0592*/ 	.byte	0x04
	.zero		1


	//   ....[73]....
        /*0594*/ 	.word	0x00004560
        /*0598*/ 	.word	0x0000000c
        /*059c*/ 	.word	0x00000070
        /*05a0*/ 	.short	0x010a
        /*05a2*/ 	.byte	0xff
	.zero		1


	//   ....[74]....
        /*05a4*/ 	.word	0x000046d0
        /*05a8*/ 	.word	0x00000000
        /*05ac*/ 	.word	0x00000000
        /*05b0*/ 	.short	0x0101
        /*05b2*/ 	.byte	0xff
	.zero		1


	//   ....[75]....
        /*05b4*/ 	.word	0x00004b50
        /*05b8*/ 	.word	0x000000ff
        /*05bc*/ 	.word	0x00000068
        /*05c0*/ 	.short	0x010a
        /*05c2*/ 	.byte	0x1d
	.zero		1


	//   ....[76]....
        /*05c4*/ 	.word	0x00004d10
        /*05c8*/ 	.word	0x000000ff
        /*05cc*/ 	.word	0x00000048
        /*05d0*/ 	.short	0x010a
        /*05d2*/ 	.byte	0x04
	.zero		1


	//   ....[77]....
        /*05d4*/ 	.word	0x00004f60
        /*05d8*/ 	.word	0x000000ff
        /*05dc*/ 	.word	0x00000030
        /*05e0*/ 	.short	0x010b
        /*05e2*/ 	.byte	0x04
	.zero		1


	//   ....[78]....
        /*05e4*/ 	.word	0x00004f70
        /*05e8*/ 	.word	0x000000ff
        /*05ec*/ 	.word	0x00000000
        /*05f0*/ 	.short	0x0101
        /*05f2*/ 	.byte	0x10
	.zero		1


	//   ....[79]....
        /*05f4*/ 	.word	0x00004f80
        /*05f8*/ 	.word	0x000000ff
        /*05fc*/ 	.word	0x00000048
        /*0600*/ 	.short	0x010a
        /*0602*/ 	.byte	0x05
	.zero		1


	//   ....[80]....
        /*0604*/ 	.word	0x000051e0
        /*0608*/ 	.word	0x000000ff
        /*060c*/ 	.word	0x00000030
        /*0610*/ 	.short	0x010b
        /*0612*/ 	.byte	0x05
	.zero		1


	//   ....[81]....
        /*0614*/ 	.word	0x000051f0
        /*0618*/ 	.word	0x000000ff
        /*061c*/ 	.word	0x00000000
        /*0620*/ 	.short	0x0101
        /*0622*/ 	.byte	0x04
	.zero		1


	//   ....[82]....
        /*0624*/ 	.word	0x000052b0
        /*0628*/ 	.word	0x000000ff
        /*062c*/ 	.word	0x00000000
        /*0630*/ 	.short	0x010a
        /*0632*/ 	.byte	0x04
	.zero		1


	//   ....[83]....
        /*0634*/ 	.word	0x00005340
        /*0638*/ 	.word	0x000000ff
        /*063c*/ 	.word	0x00000000
        /*0640*/ 	.short	0x010a
        /*0642*/ 	.byte	0x05
	.zero		1


	//   ....[84]....
        /*0644*/ 	.word	0x000053e0
        /*0648*/ 	.word	0x00000000
        /*064c*/ 	.word	0x00000000
        /*0650*/ 	.short	0x010a
        /*0652*/ 	.byte	0xff
	.zero		1


	//   ....[85]....
        /*0654*/ 	.word	0x00005730
        /*0658*/ 	.word	0x00000003
        /*065c*/ 	.word	0x00000070
        /*0660*/ 	.short	0x010a
        /*0662*/ 	.byte	0xff
	.zero		1


	//   ....[86]....
        /*0664*/ 	.word	0x000058b0
        /*0668*/ 	.word	0x00000000
        /*066c*/ 	.word	0x00000000
        /*0670*/ 	.short	0x0101
        /*0672*/ 	.byte	0xff
	.zero		1


	//   ....[87]....
        /*0674*/ 	.word	0x00006440
        /*0678*/ 	.word	0x00000000
        /*067c*/ 	.word	0x00000030
        /*0680*/ 	.short	0x010a
        /*0682*/ 	.byte	0xff
	.zero		1


	//   ....[88]....
        /*0684*/ 	.word	0x00006470
        /*0688*/ 	.word	0x00000035
        /*068c*/ 	.word	0x00000090
        /*0690*/ 	.short	0x010a
        /*0692*/ 	.byte	0xff
	.zero		1


	//   ....[89]....
        /*0694*/ 	.word	0x00006580
        /*0698*/ 	.word	0x00000000
        /*069c*/ 	.word	0x00000030
        /*06a0*/ 	.short	0x010a
        /*06a2*/ 	.byte	0xff
	.zero		1


	//   ....[90]....
        /*06a4*/ 	.word	0x00006690
        /*06a8*/ 	.word	0x00000035
        /*06ac*/ 	.word	0x00000090
        /*06b0*/ 	.short	0x010a
        /*06b2*/ 	.byte	0xff
	.zero		1


	//   ....[91]....
        /*06b4*/ 	.word	0x00006eb0
        /*06b8*/ 	.word	0x00000000
        /*06bc*/ 	.word	0x00000000
        /*06c0*/ 	.short	0x0101
        /*06c2*/ 	.byte	0xff
	.zero		1


	//   ....[92]....
        /*06c4*/ 	.word	0x00006ec0
        /*06c8*/ 	.word	0x00000003
        /*06cc*/ 	.word	0x00000030
        /*06d0*/ 	.short	0x010a
        /*06d2*/ 	.byte	0xff
	.zero		1


	//   ....[93]....
        /*06d4*/ 	.word	0x00006f80
        /*06d8*/ 	.word	0x00000003
        /*06dc*/ 	.word	0x00000030
        /*06e0*/ 	.short	0x010a
        /*06e2*/ 	.byte	0xff
	.zero		1


	//   ....[94]....
        /*06e4*/ 	.word	0x00007230
        /*06e8*/ 	.word	0x00000035
        /*06ec*/ 	.word	0x00000000
        /*06f0*/ 	.short	0x0101
        /*06f2*/ 	.byte	0xff
	.zero		1


	//   ....[95]....
        /*06f4*/ 	.word	0x000078b0
        /*06f8*/ 	.word	0x00000000
        /*06fc*/ 	.word	0x00000000
        /*0700*/ 	.short	0x0101
        /*0702*/ 	.byte	0xff
	.zero		1


	//   ....[96]....
        /*0704*/ 	.word	0x00007b70
        /*0708*/ 	.word	0x000000ff
        /*070c*/ 	.word	0x00000000
        /*0710*/ 	.short	0x0101
        /*0712*/ 	.byte	0x04
	.zero		1


	//   ....[97]....
        /*0714*/ 	.word	0x00007b90
        /*0718*/ 	.word	0x00000000
        /*071c*/ 	.word	0x000000e0
        /*0720*/ 	.short	0x010a
        /*0722*/ 	.byte	0xff
	.zero		1


	//   ....[98]....
        /*0724*/ 	.word	0x00007bf0
        /*0728*/ 	.word	0x00000000
        /*072c*/ 	.word	0x00000018
        /*0730*/ 	.short	0x010a
        /*0732*/ 	.byte	0xff
	.zero		1


	//   ....[99]....
        /*0734*/ 	.word	0x00007c50
        /*0738*/ 	.word	0x00000000
        /*073c*/ 	.word	0x00000018
        /*0740*/ 	.short	0x010a
        /*0742*/ 	.byte	0xff
	.zero		1


	//   ....[100]....
        /*0744*/ 	.word	0x00007ca0
        /*0748*/ 	.word	0x00000003
        /*074c*/ 	.word	0x00000070
        /*0750*/ 	.short	0x010a
        /*0752*/ 	.byte	0xff
	.zero		1


	//   ....[101]....
        /*0754*/ 	.word	0x00007d00
        /*0758*/ 	.word	0x00000000
        /*075c*/ 	.word	0x00000000
        /*0760*/ 	.short	0x010a
        /*0762*/ 	.byte	0xff
	.zero		1


	//   ....[102]....
        /*0764*/ 	.word	0x00007d60
        /*0768*/ 	.word	0x00000000
        /*076c*/ 	.word	0x00000000
        /*0770*/ 	.short	0x010a
        /*0772*/ 	.byte	0xff
	.zero		1


	//   ....[103]....
        /*0774*/ 	.word	0x00007db0
        /*0778*/ 	.word	0x00000000
        /*077c*/ 	.word	0x000000d0
        /*0780*/ 	.short	0x010a
        /*0782*/ 	.byte	0xff
	.zero		1


	//   ....[104]....
        /*0784*/ 	.word	0x00007e10
        /*0788*/ 	.word	0x00000000
        /*078c*/ 	.word	0x00000080
        /*0790*/ 	.short	0x010a
        /*0792*/ 	.byte	0xff
	.zero		1


	//   ....[105]....
        /*0794*/ 	.word	0x00007e60
        /*0798*/ 	.word	0x00000000
        /*079c*/ 	.word	0x00000070
        /*07a0*/ 	.short	0x010a
        /*07a2*/ 	.byte	0xff
	.zero		1


	//   ....[106]....
        /*07a4*/ 	.word	0x00007ec0
        /*07a8*/ 	.word	0x00000000
        /*07ac*/ 	.word	0x00000080
        /*07b0*/ 	.short	0x010a
        /*07b2*/ 	.byte	0xff
	.zero		1


	//   ....[107]....
        /*07b4*/ 	.word	0x00007f20
        /*07b8*/ 	.word	0x00000005
        /*07bc*/ 	.word	0x00000008
        /*07c0*/ 	.short	0x010a
        /*07c2*/ 	.byte	0xff
	.zero		1


	//   ....[108]....
        /*07c4*/ 	.word	0x00008000
        /*07c8*/ 	.word	0x00000003
        /*07cc*/ 	.word	0x00000008
        /*07d0*/ 	.short	0x010a
        /*07d2*/ 	.byte	0xff
	.zero		1


	//   ....[109]....
        /*07d4*/ 	.word	0x00008050
        /*07d8*/ 	.word	0x00000000
        /*07dc*/ 	.word	0x00000070
        /*07e0*/ 	.short	0x010a
        /*07e2*/ 	.byte	0xff
	.zero		1


	//   ....[110]....
        /*07e4*/ 	.word	0x000080b0
        /*07e8*/ 	.word	0x00000000
        /*07ec*/ 	.word	0x000000b0
        /*07f0*/ 	.short	0x010a
        /*07f2*/ 	.byte	0xff
	.zero		1


	//   ....[111]....
        /*07f4*/ 	.word	0x00008110
        /*07f8*/ 	.word	0x00000000
        /*07fc*/ 	.word	0x00000000
        /*0800*/ 	.short	0x010a
        /*0802*/ 	.byte	0xff
	.zero		1


	//   ....[112]....
        /*0804*/ 	.word	0x00008170
        /*0808*/ 	.word	0x00000000
        /*080c*/ 	.word	0x00000000
        /*0810*/ 	.short	0x010a
        /*0812*/ 	.byte	0xff
	.zero		1


	//   ....[113]....
        /*0814*/ 	.word	0x000081d0
        /*0818*/ 	.word	0x00000000
        /*081c*/ 	.word	0x00000000
        /*0820*/ 	.short	0x010a
        /*0822*/ 	.byte	0xff
	.zero		1


	//   ....[114]....
        /*0824*/ 	.word	0x00008230
        /*0828*/ 	.word	0x00000000
        /*082c*/ 	.word	0x00000000
        /*0830*/ 	.short	0x010a
        /*0832*/ 	.byte	0xff
	.zero		1


	//   ....[115]....
        /*0834*/ 	.word	0x00008290
        /*0838*/ 	.word	0x00000000
        /*083c*/ 	.word	0x000000f0
        /*0840*/ 	.short	0x010a
        /*0842*/ 	.byte	0xff
	.zero		1


	//   ....[116]....
        /*0844*/ 	.word	0x000082e0
        /*0848*/ 	.word	0x0000000c
        /*084c*/ 	.word	0x00000070
        /*0850*/ 	.short	0x010a
        /*0852*/ 	.byte	0xff
	.zero		1


	//   ....[117]....
        /*0854*/ 	.word	0x00008340
        /*0858*/ 	.word	0x00000000
        /*085c*/ 	.word	0x00000068
        /*0860*/ 	.short	0x010a
        /*0862*/ 	.byte	0xff
	.zero		1


	//   ....[118]....
        /*0864*/ 	.word	0x000083a0
        /*0868*/ 	.word	0x00000000
        /*086c*/ 	.word	0x00000048
        /*0870*/ 	.short	0x010a
        /*0872*/ 	.byte	0xff
	.zero		1


	//   ....[119]....
        /*0874*/ 	.word	0x00008400
        /*0878*/ 	.word	0x00000000
        /*087c*/ 	.word	0x00000048
        /*0880*/ 	.short	0x010a
        /*0882*/ 	.byte	0xff
	.zero		1


	//   ....[120]....
        /*0884*/ 	.word	0x00008460
        /*0888*/ 	.word	0x00000000
        /*088c*/ 	.word	0x00000000
        /*0890*/ 	.short	0x010a
        /*0892*/ 	.byte	0xff
	.zero		1


	//   ....[121]....
        /*0894*/ 	.word	0x000084c0
        /*0898*/ 	.word	0x00000000
        /*089c*/ 	.word	0x00000000
        /*08a0*/ 	.short	0x010a
        /*08a2*/ 	.byte	0xff
	.zero		1


	//   ....[122]....
        /*08a4*/ 	.word	0x00008510
        /*08a8*/ 	.word	0x00000003
        /*08ac*/ 	.word	0x00000070
        /*08b0*/ 	.short	0x010a
        /*08b2*/ 	.byte	0xff
	.zero		1


	//   ....[123]....
        /*08b4*/ 	.word	0x00008560
        /*08b8*/ 	.word	0x00000000
        /*08bc*/ 	.word	0x00000030
        /*08c0*/ 	.short	0x010a
        /*08c2*/ 	.byte	0xff
	.zero		1


	//   ....[124]....
        /*08c4*/ 	.word	0x000085b0
        /*08c8*/ 	.word	0x00000035
        /*08cc*/ 	.word	0x00000090
        /*08d0*/ 	.short	0x010a
        /*08d2*/ 	.byte	0xff
	.zero		1


	//   ....[125]....
        /*08d4*/ 	.word	0x00008600
        /*08d8*/ 	.word	0x00000003
        /*08dc*/ 	.word	0x00000030
        /*08e0*/ 	.short	0x010a
        /*08e2*/ 	.byte	0xff
	.zero		1


	//----- nvinfo : EIATTR_NUM_MBARRIERS
	.align		4
.L_47:
        /*08e4*/ 	.byte	0x03, 0x38
        /*08e6*/ 	.short	0x001f


	//----- nvinfo : EIATTR_EXIT_INSTR_OFFSETS
	.align		4
        /*08e8*/ 	.byte	0x04, 0x1c
        /*08ea*/ 	.short	(.L_49 - .L_48)


	//   ....[0]....
.L_48:
        /*08ec*/ 	.word	0x00002b00


	//   ....[1]....
        /*08f0*/ 	.word	0x00003010


	//   ....[2]....
        /*08f4*/ 	.word	0x00003070


	//   ....[3]....
        /*08f8*/ 	.word	0x00004320


	//   ....[4]....
        /*08fc*/ 	.word	0x00005410


	//   ....[5]....
        /*0900*/ 	.word	0x00005450


	//   ....[6]....
        /*0904*/ 	.word	0x00007a50


	//   ....[7]....
        /*0908*/ 	.word	0x00007ad0


	//   ....[8]....
        /*090c*/ 	.word	0x00007b00


	//   ....[9]....
        /*0910*/ 	.word	0x00007b80


	//----- nvinfo : EIATTR_MAX_THREADS
	.align		4
.L_49:
        /*0914*/ 	.byte	0x04, 0x05
        /*0916*/ 	.short	(.L_51 - .L_50)
.L_50:
        /*0918*/ 	.word	0x00000100
        /*091c*/ 	.word	0x00000001
        /*0920*/ 	.word	0x00000001


	//----- nvinfo : EIATTR_CRS_STACK_SIZE
	.align		4
.L_51:
        /*0924*/ 	.byte	0x04, 0x1e
        /*0926*/ 	.short	(.L_53 - .L_52)
.L_52:
        /*0928*/ 	.word	0x00000000


	//----- nvinfo : EIATTR_CBANK_PARAM_SIZE
	.align		4
.L_53:
        /*092c*/ 	.byte	0x03, 0x19
        /*092e*/ 	.short	0x0800


	//----- nvinfo : EIATTR_PARAM_CBANK
	.align		4
        /*0930*/ 	.byte	0x04, 0x0a
        /*0932*/ 	.short	(.L_55 - .L_54)
	.align		4
.L_54:
        /*0934*/ 	.word	index@(.nv.constant0._ZN7cutlass13device_kernelINS_4gemm6kernel13GemmUniversalIN4cute5tupleIJiiiiEEENS1_10collective13CollectiveMmaINS1_35MainloopSm100TmaUmmaWarpSpecializedILi3ELi2ELi4ENS5_IJNS4_1CILi2EEESB_NSA_ILi1EEEEEEEENS5_IJNSA_ILi128EEENSA_ILi64EEENSA_ILi32EEEEEENS_6half_tENS5_IJlSC_lEEESJ_SK_NS4_8TiledMMAINS4_8MMA_AtomIJNS4_26SM100_MMA_F16BF16_2x1SM_SSISJ_SJ_fLi128ELi64ELNS4_4UMMA5MajorE0ELSP_0ELNSO_7ScaleInE0ELSQ_0EEEEEENS4_6LayoutINS5_IJSC_SC_SC_EEENS5_IJNSA_ILi0EEESV_SV_EEEEENS5_IJNS4_10UnderscoreESY_SY_EEEEENS4_28SM100_TMA_2SM_LOAD_MULTICASTENS4_14ComposedLayoutINS4_7SwizzleILi2ELi4ELi3EEENS4_18smem_ptr_flag_bitsILi16EEENST_INS5_IJNSA_ILi8EEESH_EEENS5_IJSH_SC_EEEEEEEvNS4_8identityENS4_18SM100_TMA_2SM_LOADES1B_vS1C_EENS_8epilogue10collective18CollectiveEpilogueINS1F_23Sm100TmaWarpSpecializedILi3ELi2ELi16ELb1ELb0EEEJNS5_IJSG_SG_SH_EEENS5_IJNST_ISG_SC_EENST_INS5_IJNSA_ILi16EEESB_EEENS5_IJSC_SH_EEEEEEEESJ_SK_SJ_SK_NS1F_6fusion15FusionCallbacksIS1J_NS1R_17LinearCombinationISJ_fSJ_fLNS_15FloatRoundStyleE2EEES1K_S1Q_JEEENS4_5SM1004TMEM4LOAD26SM100_TMEM_LOAD_32dp32b16xENS4_13SM90_TMA_LOADENS12_INS13_ILi1ELi4ELi3EEES16_NST_INS5_IJS17_S1M_EEENS5_IJS1M_SC_EEEEEEENS4_39AutoVectorizingCopyWithAssumedAlignmentILi128EEENS4_14SM90_TMA_STOREES26_S28_S28_EEEvvEEEEvNT_6ParamsE)
        /*0938*/ 	.short	0x0380
        /*093a*/ 	.short	0x0800


	//----- nvinfo : EIATTR_SW_WAR
	.align		4
.L_55:
        /*093c*/ 	.byte	0x04, 0x36
        /*093e*/ 	.short	(.L_57 - .L_56)
.L_56:
        /*0940*/ 	.word	0x00000008
.L_57:


//--------------------- .nv.callgraph             --------------------------
	.section	.nv.callgraph,"",@"SHT_CUDA_CALLGRAPH"
	.align	4
	.sectionentsize	8
	.align		4
        /*0000*/ 	.word	0x00000000
	.align		4
        /*0004*/ 	.word	0xffffffff
	.align		4
        /*0008*/ 	.word	index@(_ZN7cutlass13device_kernelINS_4gemm6kernel13GemmUniversalIN4cute5tupleIJiiiiEEENS1_10collective13CollectiveMmaINS1_35MainloopSm100TmaUmmaWarpSpecializedILi3ELi2ELi4ENS5_IJNS4_1CILi2EEESB_NSA_ILi1EEEEEEEENS5_IJNSA_ILi128EEENSA_ILi64EEENSA_ILi32EEEEEENS_6half_tENS5_IJlSC_lEEESJ_SK_NS4_8TiledMMAINS4_8MMA_AtomIJNS4_26SM100_MMA_F16BF16_2x1SM_SSISJ_SJ_fLi128ELi64ELNS4_4UMMA5MajorE0ELSP_0ELNSO_7ScaleInE0ELSQ_0EEEEEENS4_6LayoutINS5_IJSC_SC_SC_EEENS5_IJNSA_ILi0EEESV_SV_EEEEENS5_IJNS4_10UnderscoreESY_SY_EEEEENS4_28SM100_TMA_2SM_LOAD_MULTICASTENS4_14ComposedLayoutINS4_7SwizzleILi2ELi4ELi3EEENS4_18smem_ptr_flag_bitsILi16EEENST_INS5_IJNSA_ILi8EEESH_EEENS5_IJSH_SC_EEEEEEEvNS4_8identityENS4_18SM100_TMA_2SM_LOADES1B_vS1C_EENS_8epilogue10collective18CollectiveEpilogueINS1F_23Sm100TmaWarpSpecializedILi3ELi2ELi16ELb1ELb0EEEJNS5_IJSG_SG_SH_EEENS5_IJNST_ISG_SC_EENST_INS5_IJNSA_ILi16EEESB_EEENS5_IJSC_SH_EEEEEEEESJ_SK_SJ_SK_NS1F_6fusion15FusionCallbacksIS1J_NS1R_17LinearCombinationISJ_fSJ_fLNS_15FloatRoundStyleE2EEES1K_S1Q_JEEENS4_5SM1004TMEM4LOAD26SM100_TMEM_LOAD_32dp32b16xENS4_13SM90_TMA_LOADENS12_INS13_ILi1ELi4ELi3EEES16_NST_INS5_IJS17_S1M_EEENS5_IJS1M_SC_EEEEEEENS4_39AutoVectorizingCopyWithAssumedAlignmentILi128EEENS4_14SM90_TMA_STOREES26_S28_S28_EEEvvEEEEvNT_6ParamsE)
	.align		4
        /*000c*/ 	.word	index@(__assertfail)
	.align		4
        /*0010*/ 	.word	0x00000000
	.align		4
        /*0014*/ 	.word	0xfffffffe
	.align		4
        /*0018*/ 	.word	0x00000000
	.align		4
        /*001c*/ 	.word	0xfffffffd
	.align		4
        /*0020*/ 	.word	0x00000000
	.align		4
        /*0024*/ 	.word	0xfffffffc


//--------------------- .nv.constant4             --------------------------
	.section	.nv.constant4,"a",@progbits
	.align	8
	.align		8
.nv.constant4:
        /*0000*/ 	.dword	__assertfail
	.align		8
        /*0008*/ 	.dword	__unnamed_1
	.align		8
        /*0010*/ 	.dword	__unnamed_2
	.align		8
        /*0018*/ 	.dword	_ZN39_INTERNAL_1d764ac1_4_k_cu_da890580_71264cuda3std3__45__cpo5beginE
	.align		8
        /*0020*/ 	.dword	_ZN39_INTERNAL_1d764ac1_4_k_cu_da890580_71264cuda3std3__45__cpo3endE
	.align		8
        /*0028*/ 	.dword	_ZN39_INTERNAL_1d764ac1_4_k_cu_da890580_71264cuda3std3__45__cpo6cbeginE
	.align		8
        /*0030*/ 	.dword	_ZN39_INTERNAL_1d764ac1_4_k_cu_da890580_71264cuda3std3__45__cpo4cendE
	.align		8
        /*0038*/ 	.dword	_ZN39_INTERNAL_1d764ac1_4_k_cu_da890580_71264cuda3std3__441_GLOBAL__N__1d764ac1_4_k_cu_da890580_71266ignoreE
	.align		8
        /*0040*/ 	.dword	_ZN39_INTERNAL_1d764ac1_4_k_cu_da890580_71264cuda3std3__419piecewise_constructE
	.align		8
        /*0048*/ 	.dword	_ZN39_INTERNAL_1d764ac1_4_k_cu_da890580_71264cuda3std3__48in_placeE
	.align		8
        /*0050*/ 	.dword	_ZN39_INTERNAL_1d764ac1_4_k_cu_da890580_71264cuda3std6ranges3__45__cpo4swapE
	.align		8
        /*0058*/ 	.dword	_ZN39_INTERNAL_1d764ac1_4_k_cu_da890580_71264cuda3std6ranges3__45__cpo9iter_moveE
	.align		8
        /*0060*/ 	.dword	_ZN39_INTERNAL_1d764ac1_4_k_cu_da890580_71264cute7productE
	.align		8
        /*0068*/ 	.dword	_ZN39_INTERNAL_1d764ac1_4_k_cu_da890580_71264cute1_E
	.align		8
        /*0070*/ 	.dword	$str$25
	.align		8
        /*0078*/ 	.dword	$str$26
	.align		8
        /*0080*/ 	.dword	$str$27
	.align		8
        /*0088*/ 	.dword	$str$28


//--------------------- .text._ZN7cutlass13device_kernelINS_4gemm6kernel13GemmUniversalIN4cute5tupleIJiiiiEEENS1_10collective13CollectiveMmaINS1_35MainloopSm100TmaUmmaWarpSpecializedILi3ELi2ELi4ENS5_IJNS4_1CILi2EEESB_NSA_ILi1EEEEEEEENS5_IJNSA_ILi128EEENSA_ILi64EEENSA_ILi32EEEEEENS_6half_tENS5_IJlSC_lEEESJ_SK_NS4_8TiledMMAINS4_8MMA_AtomIJNS4_26SM100_MMA_F16BF16_2x1SM_SSISJ_SJ_fLi128ELi64ELNS4_4UMMA5MajorE0ELSP_0ELNSO_7ScaleInE0ELSQ_0EEEEEENS4_6LayoutINS5_IJSC_SC_SC_EEENS5_IJNSA_ILi0EEESV_SV_EEEEENS5_IJNS4_10UnderscoreESY_SY_EEEEENS4_28SM100_TMA_2SM_LOAD_MULTICASTENS4_14ComposedLayoutINS4_7SwizzleILi2ELi4ELi3EEENS4_18smem_ptr_flag_bitsILi16EEENST_INS5_IJNSA_ILi8EEESH_EEENS5_IJSH_SC_EEEEEEEvNS4_8identityENS4_18SM100_TMA_2SM_LOADES1B_vS1C_EENS_8epilogue10collective18CollectiveEpilogueINS1F_23Sm100TmaWarpSpecializedILi3ELi2ELi16ELb1ELb0EEEJNS5_IJSG_SG_SH_EEENS5_IJNST_ISG_SC_EENST_INS5_IJNSA_ILi16EEESB_EEENS5_IJSC_SH_EEEEEEEESJ_SK_SJ_SK_NS1F_6fusion15FusionCallbacksIS1J_NS1R_17LinearCombinationISJ_fSJ_fLNS_15FloatRoundStyleE2EEES1K_S1Q_JEEENS4_5SM1004TMEM4LOAD26SM100_TMEM_LOAD_32dp32b16xENS4_13SM90_TMA_LOADENS12_INS13_ILi1ELi4ELi3EEES16_NST_INS5_IJS17_S1M_EEENS5_IJS1M_SC_EEEEEEENS4_39AutoVectorizingCopyWithAssumedAlignmentILi128EEENS4_14SM90_TMA_STOREES26_S28_S28_EEEvvEEEEvNT_6ParamsE --------------------------
	.section	.text._ZN7cutlass13device_kernelINS_4gemm6kernel13GemmUniversalIN4cute5tupleIJiiiiEEENS1_10collective13CollectiveMmaINS1_35MainloopSm100TmaUmmaWarpSpecializedILi3ELi2ELi4ENS5_IJNS4_1CILi2EEESB_NSA_ILi1EEEEEEEENS5_IJNSA_ILi128EEENSA_ILi64EEENSA_ILi32EEEEEENS_6half_tENS5_IJlSC_lEEESJ_SK_NS4_8TiledMMAINS4_8MMA_AtomIJNS4_26SM100_MMA_F16BF16_2x1SM_SSISJ_SJ_fLi128ELi64ELNS4_4UMMA5MajorE0ELSP_0ELNSO_7ScaleInE0ELSQ_0EEEEEENS4_6LayoutINS5_IJSC_SC_SC_EEENS5_IJNSA_ILi0EEESV_SV_EEEEENS5_IJNS4_10UnderscoreESY_SY_EEEEENS4_28SM100_TMA_2SM_LOAD_MULTICASTENS4_14ComposedLayoutINS4_7SwizzleILi2ELi4ELi3EEENS4_18smem_ptr_flag_bitsILi16EEENST_INS5_IJNSA_ILi8EEESH_EEENS5_IJSH_SC_EEEEEEEvNS4_8identityENS4_18SM100_TMA_2SM_LOADES1B_vS1C_EENS_8epilogue10collective18CollectiveEpilogueINS1F_23Sm100TmaWarpSpecializedILi3ELi2ELi16ELb1ELb0EEEJNS5_IJSG_SG_SH_EEENS5_IJNST_ISG_SC_EENST_INS5_IJNSA_ILi16EEESB_EEENS5_IJSC_SH_EEEEEEEESJ_SK_SJ_SK_NS1F_6fusion15FusionCallbacksIS1J_NS1R_17LinearCombinationISJ_fSJ_fLNS_15FloatRoundStyleE2EEES1K_S1Q_JEEENS4_5SM1004TMEM4LOAD26SM100_TMEM_LOAD_32dp32b16xENS4_13SM90_TMA_LOADENS12_INS13_ILi1ELi4ELi3EEES16_NST_INS5_IJS17_S1M_EEENS5_IJS1M_SC_EEEEEEENS4_39AutoVectorizingCopyWithAssumedAlignmentILi128EEENS4_14SM90_TMA_STOREES26_S28_S28_EEEvvEEEEvNT_6ParamsE,"ax",@progbits
	.align	128
.text._ZN7cutlass13device_kernelINS_4gemm6kernel13GemmUniversalIN4cute5tupleIJiiiiEEENS1_10collective13CollectiveMmaINS1_35MainloopSm100TmaUmmaWarpSpecializedILi3ELi2ELi4ENS5_IJNS4_1CILi2EEESB_NSA_ILi1EEEEEEEENS5_IJNSA_ILi128EEENSA_ILi64EEENSA_ILi32EEEEEENS_6half_tENS5_IJlSC_lEEESJ_SK_NS4_8TiledMMAINS4_8MMA_AtomIJNS4_26SM100_MMA_F16BF16_2x1SM_SSISJ_SJ_fLi128ELi64ELNS4_4UMMA5MajorE0ELSP_0ELNSO_7ScaleInE0ELSQ_0EEEEEENS4_6LayoutINS5_IJSC_SC_SC_EEENS5_IJNSA_ILi0EEESV_SV_EEEEENS5_IJNS4_10UnderscoreESY_SY_EEEEENS4_28SM100_TMA_2SM_LOAD_MULTICASTENS4_14ComposedLayoutINS4_7SwizzleILi2ELi4ELi3EEENS4_18smem_ptr_flag_bitsILi16EEENST_INS5_IJNSA_ILi8EEESH_EEENS5_IJSH_SC_EEEEEEEvNS4_8identityENS4_18SM100_TMA_2SM_LOADES1B_vS1C_EENS_8epilogue10collective18CollectiveEpilogueINS1F_23Sm100TmaWarpSpecializedILi3ELi2ELi16ELb1ELb0EEEJNS5_IJSG_SG_SH_EEENS5_IJNST_ISG_SC_EENST_INS5_IJNSA_ILi16EEESB_EEENS5_IJSC_SH_EEEEEEEESJ_SK_SJ_SK_NS1F_6fusion15FusionCallbacksIS1J_NS1R_17LinearCombinationISJ_fSJ_fLNS_15FloatRoundStyleE2EEES1K_S1Q_JEEENS4_5SM1004TMEM4LOAD26SM100_TMEM_LOAD_32dp32b16xENS4_13SM90_TMA_LOADENS12_INS13_ILi1ELi4ELi3EEES16_NST_INS5_IJS17_S1M_EEENS5_IJS1M_SC_EEEEEEENS4_39AutoVectorizingCopyWithAssumedAlignmentILi128EEENS4_14SM90_TMA_STOREES26_S28_S28_EEEvvEEEEvNT_6ParamsE:
        .type           _ZN7cutlass13device_kernelINS_4gemm6kernel13GemmUniversalIN4cute5tupleIJiiiiEEENS1_10collective13CollectiveMmaINS1_35MainloopSm100TmaUmmaWarpSpecializedILi3ELi2ELi4ENS5_IJNS4_1CILi2EEESB_NSA_ILi1EEEEEEEENS5_IJNSA_ILi128EEENSA_ILi64EEENSA_ILi32EEEEEENS_6half_tENS5_IJlSC_lEEESJ_SK_NS4_8TiledMMAINS4_8MMA_AtomIJNS4_26SM100_MMA_F16BF16_2x1SM_SSISJ_SJ_fLi128ELi64ELNS4_4UMMA5MajorE0ELSP_0ELNSO_7ScaleInE0ELSQ_0EEEEEENS4_6LayoutINS5_IJSC_SC_SC_EEENS5_IJNSA_ILi0EEESV_SV_EEEEENS5_IJNS4_10UnderscoreESY_SY_EEEEENS4_28SM100_TMA_2SM_LOAD_MULTICASTENS4_14ComposedLayoutINS4_7SwizzleILi2ELi4ELi3EEENS4_18smem_ptr_flag_bitsILi16EEENST_INS5_IJNSA_ILi8EEESH_EEENS5_IJSH_SC_EEEEEEEvNS4_8identityENS4_18SM100_TMA_2SM_LOADES1B_vS1C_EENS_8epilogue10collective18CollectiveEpilogueINS1F_23Sm100TmaWarpSpecializedILi3ELi2ELi16ELb1ELb0EEEJNS5_IJSG_SG_SH_EEENS5_IJNST_ISG_SC_EENST_INS5_IJNSA_ILi16EEESB_EEENS5_IJSC_SH_EEEEEEEESJ_SK_SJ_SK_NS1F_6fusion15FusionCallbacksIS1J_NS1R_17LinearCombinationISJ_fSJ_fLNS_15FloatRoundStyleE2EEES1K_S1Q_JEEENS4_5SM1004TMEM4LOAD26SM100_TMEM_LOAD_32dp32b16xENS4_13SM90_TMA_LOADENS12_INS13_ILi1ELi4ELi3EEES16_NST_INS5_IJS17_S1M_EEENS5_IJS1M_SC_EEEEEEENS4_39AutoVectorizingCopyWithAssumedAlignmentILi128EEENS4_14SM90_TMA_STOREES26_S28_S28_EEEvvEEEEvNT_6ParamsE,@function
        .size           _ZN7cutlass13device_kernelINS_4gemm6kernel13GemmUniversalIN4cute5tupleIJiiiiEEENS1_10collective13CollectiveMmaINS1_35MainloopSm100TmaUmmaWarpSpecializedILi3ELi2ELi4ENS5_IJNS4_1CILi2EEESB_NSA_ILi1EEEEEEEENS5_IJNSA_ILi128EEENSA_ILi64EEENSA_ILi32EEEEEENS_6half_tENS5_IJlSC_lEEESJ_SK_NS4_8TiledMMAINS4_8MMA_AtomIJNS4_26SM100_MMA_F16BF16_2x1SM_SSISJ_SJ_fLi128ELi64ELNS4_4UMMA5MajorE0ELSP_0ELNSO_7ScaleInE0ELSQ_0EEEEEENS4_6LayoutINS5_IJSC_SC_SC_EEENS5_IJNSA_ILi0EEESV_SV_EEEEENS5_IJNS4_10UnderscoreESY_SY_EEEEENS4_28SM100_TMA_2SM_LOAD_MULTICASTENS4_14ComposedLayoutINS4_7SwizzleILi2ELi4ELi3EEENS4_18smem_ptr_flag_bitsILi16EEENST_INS5_IJNSA_ILi8EEESH_EEENS5_IJSH_SC_EEEEEEEvNS4_8identityENS4_18SM100_TMA_2SM_LOADES1B_vS1C_EENS_8epilogue10collective18CollectiveEpilogueINS1F_23Sm100TmaWarpSpecializedILi3ELi2ELi16ELb1ELb0EEEJNS5_IJSG_SG_SH_EEENS5_IJNST_ISG_SC_EENST_INS5_IJNSA_ILi16EEESB_EEENS5_IJSC_SH_EEEEEEEESJ_SK_SJ_SK_NS1F_6fusion15FusionCallbacksIS1J_NS1R_17LinearCombinationISJ_fSJ_fLNS_15FloatRoundStyleE2EEES1K_S1Q_JEEENS4_5SM1004TMEM4LOAD26SM100_TMEM_LOAD_32dp32b16xENS4_13SM90_TMA_LOADENS12_INS13_ILi1ELi4ELi3EEES16_NST_INS5_IJS17_S1M_EEENS5_IJS1M_SC_EEEEEEENS4_39AutoVectorizingCopyWithAssumedAlignmentILi128EEENS4_14SM90_TMA_STOREES26_S28_S28_EEEvvEEEEvNT_6ParamsE,(.L_x_172 - _ZN7cutlass13device_kernelINS_4gemm6kernel13GemmUniversalIN4cute5tupleIJiiiiEEENS1_10collective13CollectiveMmaINS1_35MainloopSm100TmaUmmaWarpSpecializedILi3ELi2ELi4ENS5_IJNS4_1CILi2EEESB_NSA_ILi1EEEEEEEENS5_IJNSA_ILi128EEENSA_ILi64EEENSA_ILi32EEEEEENS_6half_tENS5_IJlSC_lEEESJ_SK_NS4_8TiledMMAINS4_8MMA_AtomIJNS4_26SM100_MMA_F16BF16_2x1SM_SSISJ_SJ_fLi128ELi64ELNS4_4UMMA5MajorE0ELSP_0ELNSO_7ScaleInE0ELSQ_0EEEEEENS4_6LayoutINS5_IJSC_SC_SC_EEENS5_IJNSA_ILi0EEESV_SV_EEEEENS5_IJNS4_10UnderscoreESY_SY_EEEEENS4_28SM100_TMA_2SM_LOAD_MULTICASTENS4_14ComposedLayoutINS4_7SwizzleILi2ELi4ELi3EEENS4_18smem_ptr_flag_bitsILi16EEENST_INS5_IJNSA_ILi8EEESH_EEENS5_IJSH_SC_EEEEEEEvNS4_8identityENS4_18SM100_TMA_2SM_LOADES1B_vS1C_EENS_8epilogue10collective18CollectiveEpilogueINS1F_23Sm100TmaWarpSpecializedILi3ELi2ELi16ELb1ELb0EEEJNS5_IJSG_SG_SH_EEENS5_IJNST_ISG_SC_EENST_INS5_IJNSA_ILi16EEESB_EEENS5_IJSC_SH_EEEEEEEESJ_SK_SJ_SK_NS1F_6fusion15FusionCallbacksIS1J_NS1R_17LinearCombinationISJ_fSJ_fLNS_15FloatRoundStyleE2EEES1K_S1Q_JEEENS4_5SM1004TMEM4LOAD26SM100_TMEM_LOAD_32dp32b16xENS4_13SM90_TMA_LOADENS12_INS13_ILi1ELi4ELi3EEES16_NST_INS5_IJS17_S1M_EEENS5_IJS1M_SC_EEEEEEENS4_39AutoVectorizingCopyWithAssumedAlignmentILi128EEENS4_14SM90_TMA_STOREES26_S28_S28_EEEvvEEEEvNT_6ParamsE)
        .other          _ZN7cutlass13device_kernelINS_4gemm6kernel13GemmUniversalIN4cute5tupleIJiiiiEEENS1_10collective13CollectiveMmaINS1_35MainloopSm100TmaUmmaWarpSpecializedILi3ELi2ELi4ENS5_IJNS4_1CILi2EEESB_NSA_ILi1EEEEEEEENS5_IJNSA_ILi128EEENSA_ILi64EEENSA_ILi32EEEEEENS_6half_tENS5_IJlSC_lEEESJ_SK_NS4_8TiledMMAINS4_8MMA_AtomIJNS4_26SM100_MMA_F16BF16_2x1SM_SSISJ_SJ_fLi128ELi64ELNS4_4UMMA5MajorE0ELSP_0ELNSO_7ScaleInE0ELSQ_0EEEEEENS4_6LayoutINS5_IJSC_SC_SC_EEENS5_IJNSA_ILi0EEESV_SV_EEEEENS5_IJNS4_10UnderscoreESY_SY_EEEEENS4_28SM100_TMA_2SM_LOAD_MULTICASTENS4_14ComposedLayoutINS4_7SwizzleILi2ELi4ELi3EEENS4_18smem_ptr_flag_bitsILi16EEENST_INS5_IJNSA_ILi8EEESH_EEENS5_IJSH_SC_EEEEEEEvNS4_8identityENS4_18SM100_TMA_2SM_LOADES1B_vS1C_EENS_8epilogue10collective18CollectiveEpilogueINS1F_23Sm100TmaWarpSpecializedILi3ELi2ELi16ELb1ELb0EEEJNS5_IJSG_SG_SH_EEENS5_IJNST_ISG_SC_EENST_INS5_IJNSA_ILi16EEESB_EEENS5_IJSC_SH_EEEEEEEESJ_SK_SJ_SK_NS1F_6fusion15FusionCallbacksIS1J_NS1R_17LinearCombinationISJ_fSJ_fLNS_15FloatRoundStyleE2EEES1K_S1Q_JEEENS4_5SM1004TMEM4LOAD26SM100_TMEM_LOAD_32dp32b16xENS4_13SM90_TMA_LOADENS12_INS13_ILi1ELi4ELi3EEES16_NST_INS5_IJS17_S1M_EEENS5_IJS1M_SC_EEEEEEENS4_39AutoVectorizingCopyWithAssumedAlignmentILi128EEENS4_14SM90_TMA_STOREES26_S28_S28_EEEvvEEEEvNT_6ParamsE,@"STO_CUDA_ENTRY STV_DEFAULT"
_ZN7cutlass13device_kernelINS_4gemm6kernel13GemmUniversalIN4cute5tupleIJiiiiEEENS1_10collective13CollectiveMmaINS1_35MainloopSm100TmaUmmaWarpSpecializedILi3ELi2ELi4ENS5_IJNS4_1CILi2EEESB_NSA_ILi1EEEEEEEENS5_IJNSA_ILi128EEENSA_ILi64EEENSA_ILi32EEEEEENS_6half_tENS5_IJlSC_lEEESJ_SK_NS4_8TiledMMAINS4_8MMA_AtomIJNS4_26SM100_MMA_F16BF16_2x1SM_SSISJ_SJ_fLi128ELi64ELNS4_4UMMA5MajorE0ELSP_0ELNSO_7ScaleInE0ELSQ_0EEEEEENS4_6LayoutINS5_IJSC_SC_SC_EEENS5_IJNSA_ILi0EEESV_SV_EEEEENS5_IJNS4_10UnderscoreESY_SY_EEEEENS4_28SM100_TMA_2SM_LOAD_MULTICASTENS4_14ComposedLayoutINS4_7SwizzleILi2ELi4ELi3EEENS4_18smem_ptr_flag_bitsILi16EEENST_INS5_IJNSA_ILi8EEESH_EEENS5_IJSH_SC_EEEEEEEvNS4_8identityENS4_18SM100_TMA_2SM_LOADES1B_vS1C_EENS_8epilogue10collective18CollectiveEpilogueINS1F_23Sm100TmaWarpSpecializedILi3ELi2ELi16ELb1ELb0EEEJNS5_IJSG_SG_SH_EEENS5_IJNST_ISG_SC_EENST_INS5_IJNSA_ILi16EEESB_EEENS5_IJSC_SH_EEEEEEEESJ_SK_SJ_SK_NS1F_6fusion15FusionCallbacksIS1J_NS1R_17LinearCombinationISJ_fSJ_fLNS_15FloatRoundStyleE2EEES1K_S1Q_JEEENS4_5SM1004TMEM4LOAD26SM100_TMEM_LOAD_32dp32b16xENS4_13SM90_TMA_LOADENS12_INS13_ILi1ELi4ELi3EEES16_NST_INS5_IJS17_S1M_EEENS5_IJS1M_SC_EEEEEEENS4_39AutoVectorizingCopyWithAssumedAlignmentILi128EEENS4_14SM90_TMA_STOREES26_S28_S28_EEEvvEEEEvNT_6ParamsE:
[----:B------:R-:W1:Y:S01]  /*0000*/  LDC R1, c[0x0][0x37c] ;  /* 0x0000df00ff017b82 */ /* 0x000e620000000800 */
[----:B------:R-:W2:Y:S01]  /*0010*/  S2R R58, SR_TID.X ;  /* 0x00000000003a7919 */ /* 0x000ea20000002100 */
[----:B------:R-:W3:Y:S06]  /*0020*/  LDCU.64 UR8, c[0x0][0x890] ;  /* 0x00011200ff0877ac */ /* 0x000eec0008000a00 */
[----:B------:R-:W4:Y:S01]  /*0030*/  S2UR UR4, SR_CgaCtaId ;  /* 0x00000000000479c3 */ /* 0x000f220000008800 */
[----:B------:R-:W-:Y:S02]  /*0040*/  PRMT R46, RZ, 0x7610, R46 ;  /* 0x00007610ff2e7816 */ /* 0x000fe4000000002e */
[----:B------:R-:W-:Y:S01]  /*0050*/  ELECT P1, URZ, PT ;  /* 0x0000000000ff782f */ /* 0x000fe20003820000 */
[----:B---3--:R-:W-:-:S04]  /*0060*/  UISETP.NE.U32.AND UP0, UPT, UR8, URZ, UPT ;  /* 0x000000ff0800728c */ /* 0x008fc8000bf05070 */
[----:B------:R-:W-:Y:S02]  /*0070*/  UISETP.NE.AND.EX UP0, UPT, UR9, URZ, UPT, UP0 ;  /* 0x000000ff0900728c */ /* 0x000fe4000bf05300 */
[----:B----4-:R-:W-:Y:S02]  /*0080*/  ULOP3.LUT UR33, UR4, 0x1, URZ, 0xc0, !UPT ;  /* 0x0000000104217892 */ /* 0x010fe4000f8ec0ff */
[----:B------:R-:W-:Y:S01]  /*0090*/  ULOP3.LUT UR34, UR4, 0x1, URZ, 0x3c, !UPT ;  /* 0x0000000104227892 */ /* 0x000fe2000f8e3cff */
[----:B--2---:R-:W-:-:S05]  /*00a0*/  SHF.R.U32.HI R47, RZ, 0x5, R58 ;  /* 0x00000005ff2f7819 */ /* 0x004fca000001163a */
[----:B------:R-:W2:Y:S02]  /*00b0*/  SHFL.IDX PT, R0, R47, RZ, 0x1f ;  /* 0x00001fff2f007589 */ /* 0x000ea400000e0000 */
[----:B--2---:R-:W-:Y:S01]  /*00c0*/  R2UR UR13, R0 ;  /* 0x00000000000d72ca */ /* 0x004fe200000e0000 */
[----:B-1----:R-:W-:-:S14]  /*00d0*/  BRA.U UP0, `(.L_x_0) ;  /* 0x0000000100307547 */ /* 0x002fdc000b800000 */
[----:B------:R-:W1:Y:S02]  /*00e0*/  LDCU.64 UR4, c[0x0][0x888] ;  /* 0x00011100ff0477ac */ /* 0x000e640008000a00 */
[----:B-1----:R-:W-:-:S04]  /*00f0*/  UISETP.NE.U32.AND UP0, UPT, UR4, URZ, UPT ;  /* 0x000000ff0400728c */ /* 0x002fc8000bf05070 */
[----:B------:R-:W-:-:S09]  /*0100*/  UISETP.NE.AND.EX UP0, UPT, UR5, URZ, UPT, UP0 ;  /* 0x000000ff0500728c */ /* 0x000fd2000bf05300 */
[----:B------:R-:W-:Y:S05]  /*0110*/  BRA.U !UP0, `(.L_x_1) ;  /* 0x0000000108147547 */ /* 0x000fea000b800000 */
[----:B------:R-:W1:Y:S01]  /*0120*/  LDC.64 R26, c[0x0][0x888] ;  /* 0x00022200ff1a7b82 */ /* 0x000e620000000a00 */
[----:B------:R-:W1:Y:S02]  /*0130*/  LDCU.64 UR4, c[0x0][0x358] ;  /* 0x00006b00ff0477ac */ /* 0x000e640008000a00 */
[----:B-1----:R1:W5:Y:S01]  /*0140*/  LDG.E R26, desc[UR4][R26.64] ;  /* 0x000000041a1a7981 */ /* 0x002362000c1e1900 */
[----:B------:R-:W-:Y:S01]  /*0150*/  HFMA2 R46, -RZ, RZ, 0, 5.9604644775390625e-08 ;  /* 0x00000001ff2e7431 */ /* 0x000fe200000001ff */
[----:B------:R-:W-:Y:S05]  /*0160*/  BRA `(.L_x_0) ;  /* 0x00000000000c7947 */ /* 0x000fea0003800000 */
.L_x_1:
[----:B------:R-:W1:Y:S01]  /*0170*/  LDCU UR4, c[0x0][0x880] ;  /* 0x00011000ff0477ac */ /* 0x000e620008000800 */
[----:B------:R-:W-:Y:S01]  /*0180*/  HFMA2 R46, -RZ, RZ, 0, 5.9604644775390625e-08 ;  /* 0x00000001ff2e7431 */ /* 0x000fe200000001ff */
[----:B-1----:R-:W-:-:S07]  /*0190*/  MOV R26, UR4 ;  /* 0x00000004001a7c02 */ /* 0x002fce0008000f00 */
.L_x_0:
[----:B------:R-:W2:Y:S02]  /*01a0*/  LDCU.64 UR4, c[0x0][0x8b0] ;  /* 0x00011600ff0477ac */ /* 0x000ea40008000a00 */
[----:B--2---:R-:W-:-:S04]  /*01b0*/  UISETP.NE.U32.AND UP0, UPT, UR4, URZ, UPT ;  /* 0x000000ff0400728c */ /* 0x004fc8000bf05070 */
[----:B------:R-:W-:-:S09]  /*01c0*/  UISETP.NE.AND.EX UP0, UPT, UR5, URZ, UPT, UP0 ;  /* 0x000000ff0500728c */ /* 0x000fd2000bf05300 */
[----:B------:R-:W-:Y:S05]  /*01d0*/  BRA.U UP0, `(.L_x_2) ;  /* 0x0000000100287547 */ /* 0x000fea000b800000 */
[----:B------:R-:W2:Y:S02]  /*01e0*/  LDCU.64 UR4, c[0x0][0x8a8] ;  /* 0x00011500ff0477ac */ /* 0x000ea40008000a00 */
[----:B--2---:R-:W-:-:S04]  /*01f0*/  UISETP.NE.U32.AND UP0, UPT, UR4, URZ, UPT ;  /* 0x000000ff0400728c */ /* 0x004fc8000bf05070 */
[----:B------:R-:W-:-:S09]  /*0200*/  UISETP.NE.AND.EX UP0, UPT, UR5, URZ, UPT, UP0 ;  /* 0x000000ff0500728c */ /* 0x000fd2000bf05300 */
[----:B------:R-:W-:Y:S05]  /*0210*/  BRA.U !UP0, `(.L_x_3) ;  /* 0x0000000108107547 */ /* 0x000fea000b800000 */
[----:B------:R-:W2:Y:S01]  /*0220*/  LDC.64 R24, c[0x0][0x8a8] ;  /* 0x00022a00ff187b82 */ /* 0x000ea20000000a00 */
[----:B------:R-:W2:Y:S02]  /*0230*/  LDCU.64 UR4, c[0x0][0x358] ;  /* 0x00006b00ff0477ac */ /* 0x000ea40008000a00 */
[----:B--2---:R2:W5:Y:S01]  /*0240*/  LDG.E R24, desc[UR4][R24.64] ;  /* 0x0000000418187981 */ /* 0x004562000c1e1900 */
[----:B------:R-:W-:Y:S05]  /*0250*/  BRA `(.L_x_2) ;  /* 0x0000000000087947 */ /* 0x000fea0003800000 */
.L_x_3:
[----:B------:R-:W2:Y:S02]  /*0260*/  LDCU UR4, c[0x0][0x8a0] ;  /* 0x00011400ff0477ac */ /* 0x000ea40008000800 */
[----:B--2---:R-:W-:Y:S02]  /*0270*/  MOV R24, UR4 ;  /* 0x0000000400187c02 */ /* 0x004fe40008000f00 */
.L_x_2:
[----:B------:R-:W-:Y:S01]  /*0280*/  IMAD.U32 R0, RZ, RZ, UR13 ;  /* 0x0000000dff007e24 */ /* 0x000fe2000f8e00ff */
[----:B------:R-:W-:Y:S04]  /*0290*/  BSSY.RECONVERGENT B0, `(.L_x_4) ;  /* 0x000000c000007945 */ /* 0x000fe80003800200 */
[C---:B------:R-:W-:Y:S02]  /*02a0*/  ISETP.NE.OR P2, PT, R0.reuse, 0x1, !P1 ;  /* 0x000000010000780c */ /* 0x040fe40004f45670 */
[----:B------:R-:W-:-:S11]  /*02b0*/  ISETP.NE.OR P0, PT, R0, 0x3, !P1 ;  /* 0x000000030000780c */ /* 0x000fd60004f05670 */
[----:B------:R-:W-:Y:S05]  /*02c0*/  @P2 BRA `(.L_x_5) ;  /* 0x0000000000202947 */ /* 0x000fea0003800000 */
[----:B------:R-:W3:Y:S02]  /*02d0*/  LDCU.64 UR4, c[0x0][0x348] ;  /* 0x00006900ff0477ac */ /* 0x000ee40008000a00 */
[----:B---3--:R-:W-:Y:S02]  /*02e0*/  UIADD3 UR6, UP1, UPT, UR4, 0x80, URZ ;  /* 0x0000008004067890 */ /* 0x008fe4000ff3e0ff */
[----:B------:R-:W-:Y:S02]  /*02f0*/  UIADD3 UR4, UP0, UPT, UR4, 0x180, URZ ;  /* 0x0000018004047890 */ /* 0x000fe4000ff1e0ff */
[----:B------:R-:W-:Y:S02]  /*0300*/  UIADD3.X UR7, UPT, UPT, URZ, UR5, URZ, UP1, !UPT ;  /* 0x00000005ff077290 */ /* 0x000fe40008ffe4ff */
[----:B------:R-:W-:-:S07]  /*0310*/  UIADD3.X UR5, UPT, UPT, URZ, UR5, URZ, UP0, !UPT ;  /* 0x00000005ff057290 */ /* 0x000fce00087fe4ff */
[----:B------:R3:W-:Y:S02]  /*0320*/  UTMACCTL.PF [UR6] ;  /* 0x00000000060079b9 */ /* 0x0007e40008040000 */
[----:B------:R3:W-:Y:S02]  /*0330*/  UTMACCTL.PF [UR4] ;  /* 0x00000000040079b9 */ /* 0x0007e40008040000 */
[----:B---3--:R-:W-:Y:S01]  /*0340*/  NOP ;  /* 0x0000000000007918 */ /* 0x008fe20000000000 */
.L_x_5:
[----:B------:R-:W-:Y:S05]  /*0350*/  BSYNC.RECONVERGENT B0 ;  /* 0x0000000000007941 */ /* 0x000fea0003800200 */
.L_x_4:
[----:B------:R-:W-:Y:S04]  /*0360*/  BSSY.RECONVERGENT B0, `(.L_x_6) ;  /* 0x000000a000007945 */ /* 0x000fe80003800200 */
        /* <DEDUP_REMOVED lines=9> */
.L_x_7:
[----:B------:R-:W-:Y:S05]  /*0400*/  BSYNC.RECONVERGENT B0 ;  /* 0x0000000000007941 */ /* 0x000fea0003800200 */
.L_x_6:
[----:B------:R-:W3:Y:S01]  /*0410*/  LDCU.64 UR4, c[0x0][0x888] ;  /* 0x00011100ff0477ac */ /* 0x000ee20008000a00 */
[----:B------:R-:W-:Y:S02]  /*0420*/  UISETP.EQ.U32.AND UP1, UPT, UR8, URZ, UPT ;  /* 0x000000ff0800728c */ /* 0x000fe4000bf22070 */
[----:B------:R-:W-:Y:S02]  /*0430*/  UPLOP3.LUT UP3, UPT, UPT, UPT, UPT, 0x80, 0x8 ;  /* 0x000000000008789c */ /* 0x000fe40003f6f070 */
[----:B---3--:R-:W-:-:S04]  /*0440*/  UISETP.NE.U32.AND UP0, UPT, UR4, URZ, UPT ;  /* 0x000000ff0400728c */ /* 0x008fc8000bf05070 */
[----:B------:R-:W-:-:S04]  /*0450*/  UISETP.NE.AND.EX UP0, UPT, UR5, URZ, UPT, UP0 ;  /* 0x000000ff0500728c */ /* 0x000fc8000bf05300 */
[----:B------:R-:W-:-:S04]  /*0460*/  UISETP.EQ.OR.EX UP2, UPT, UR9, URZ, !UP0, UP1 ;  /* 0x000000ff0900728c */ /* 0x000fc8000c742710 */
[----:B------:R-:W-:-:S06]  /*0470*/  UP2UR UR4, UPR, URZ, 0x4 ;  /* 0x00000004ff047883 */ /* 0x000fcc0008000000 */
[----:B------:R-:W-:Y:S01]  /*0480*/  MOV R52, UR4 ;  /* 0x0000000400347c02 */ /* 0x000fe20008000f00 */
[----:B------:R-:W-:Y:S06]  /*0490*/  BRA.U !UP2, `(.L_x_8) ;  /* 0x000000010a207547 */ /* 0x000fec000b800000 */
[----:B------:R-:W-:Y:S01]  /*04a0*/  UISETP.NE.U32.AND UP1, UPT, UR8, URZ, UPT ;  /* 0x000000ff0800728c */ /* 0x000fe2000bf25070 */
[----:B-----5:R-:W-:Y:S01]  /*04b0*/  FSETP.NEU.AND P0, PT, R26, RZ, PT ;  /* 0x000000ff1a00720b */ /* 0x020fe20003f0d000 */
[----:B------:R-:W-:Y:S02]  /*04c0*/  USEL UR4, URZ, 0xffffffff, UP0 ;  /* 0xffffffffff047887 */ /* 0x000fe40008000000 */
[----:B------:R-:W-:-:S10]  /*04d0*/  UISETP.NE.AND.EX UP1, UPT, UR9, URZ, UPT, UP1 ;  /* 0x000000ff0900728c */ /* 0x000fd4000bf25310 */
[----:B------:R-:W-:Y:S01]  /*04e0*/  VOTEU.ANY UP0, P0 ;  /* 0x0000000000ff7886 */ /* 0x000fe20000000100 */
[----:B------:R-:W-:-:S04]  /*04f0*/  @!UP1 USEL UR4, URZ, 0xffffffff, UP0 ;  /* 0xffffffffff049887 */ /* 0x000fc80008000000 */
[----:B------:R-:W-:-:S04]  /*0500*/  ULOP3.LUT UR4, UR4, 0x1, URZ, 0xc0, !UPT ;  /* 0x0000000104047892 */ /* 0x000fc8000f8ec0ff */
[----:B------:R-:W-:-:S11]  /*0510*/  UISETP.NE.U32.AND UP3, UPT, UR4, 0x1, UPT ;  /* 0x000000010400788c */ /* 0x000fd6000bf65070 */
.L_x_8:
[----:B------:R-:W3:Y:S01]  /*0520*/  SHFL.IDX PT, R0, R47, RZ, 0x1f ;  /* 0x00001fff2f007589 */ /* 0x000ee200000e0000 */
[----:B------:R-:W-:-:S04]  /*0530*/  UISETP.NE.AND UP0, UPT, UR13, 0x2, UPT ;  /* 0x000000020d00788c */ /* 0x000fc8000bf05270 */
[----:B------:R-:W-:Y:S02]  /*0540*/  UISETP.EQ.AND UP1, UPT, UR33, URZ, !UP0 ;  /* 0x000000ff2100728c */ /* 0x000fe4000c722270 */
[----:B------:R-:W-:-:S04]  /*0550*/  USEL UR43, URZ, 0x1, UP0 ;  /* 0x00000001ff2b7887 */ /* 0x000fc80008000000 */
[----:B------:R-:W-:Y:S02]  /*0560*/  PLOP3.LUT P3, PT, P1, PT, UP1, 0x80, 0x8 ;  /* 0x000000000008781c */ /* 0x000fe40000f6f018 */
[----:B---3--:R-:W-:-:S13]  /*0570*/  ISETP.NE.AND P0, PT, R0, RZ, PT ;  /* 0x000000ff0000720c */ /* 0x008fda0003f05270 */
[----:B------:R-:W-:Y:S05]  /*0580*/  @P0 BRA `(.L_x_9) ;  /* 0x0000000000500947 */ /* 0x000fea0003800000 */
[----:B------:R-:W3:Y:S01]  /*0590*/  S2UR UR5, SR_CgaCtaId ;  /* 0x00000000000579c3 */ /* 0x000ee20000008800 */
[----:B------:R-:W-:Y:S01]  /*05a0*/  UMOV UR4, 0x400 ;  /* 0x0000040000047882 */ /* 0x000fe20000000000 */
[----:B------:R-:W-:Y:S01]  /*05b0*/  UMOV UR8, 0x1 ;  /* 0x0000000100087882 */ /* 0x000fe20000000000 */
[----:B------:R-:W-:Y:S01]  /*05c0*/  UMOV UR6, 0x2 ;  /* 0x0000000200067882 */ /* 0x000fe20000000000 */
[----:B------:R-:W-:-:S04]  /*05d0*/  UIADD3 UR8, UPT, UPT, -UR8, 0x100000, URZ ;  /* 0x0010000008087890 */ /* 0x000fc8000fffe1ff */
[----:B------:R-:W-:Y:S02]  /*05e0*/  USHF.L.U32 UR9, UR8, 0xb, URZ ;  /* 0x0000000b08097899 */ /* 0x000fe400080006ff */
[----:B------:R-:W-:Y:S02]  /*05f0*/  USHF.L.U32 UR8, UR8, 0x1, URZ ;  /* 0x0000000108087899 */ /* 0x000fe400080006ff */
[----:B------:R-:W-:-:S04]  /*0600*/  UIADD3 UR6, UPT, UPT, -UR6, 0x100000, URZ ;  /* 0x0010000006067890 */ /* 0x000fc8000fffe1ff */
[----:B------:R-:W-:Y:S02]  /*0610*/  USHF.L.U32 UR7, UR6, 0xb, URZ ;  /* 0x0000000b06077899 */ /* 0x000fe400080006ff */
[----:B------:R-:W-:Y:S01]  /*0620*/  USHF.L.U32 UR6, UR6, 0x1, URZ ;  /* 0x0000000106067899 */ /* 0x000fe200080006ff */
[----:B------:R-:W-:Y:S01]  /*0630*/  ELECT P0, URZ, PT ;  /* 0x0000000000ff782f */ /* 0x000fe20003800000 */
[----:B---3--:R-:W-:Y:S01]  /*0640*/  ULEA UR4, UR5, UR4, 0x18 ;  /* 0x0000000405047291 */ /* 0x008fe2000f8ec0ff */
[----:B------:R-:W3:Y:S11]  /*0650*/  FENCE.VIEW.ASYNC.S ;  /* 0x00000000000073c6 */ /* 0x000ef60000000000 */
[----:B---3--:R3:W4:Y:S01]  /*0660*/  SYNCS.EXCH.64 URZ, [UR4], UR8 ;  /* 0x0000000804ff75b2 */ /* 0x0087220008000100 */
[----:B------:R3:W1:Y:S01]  /*0670*/  SYNCS.EXCH.64 URZ, [UR4+0x18], UR6 ;  /* 0x0000180604ff75b2 */ /* 0x0006620008000100 */
[----:B------:R3:W1:Y:S01]  /*0680*/  SYNCS.EXCH.64 URZ, [UR4+0x8], UR8 ;  /* 0x0000080804ff75b2 */ /* 0x0006620008000100 */
[----:B------:R3:W1:Y:S01]  /*0690*/  SYNCS.EXCH.64 URZ, [UR4+0x20], UR6 ;  /* 0x0000200604ff75b2 */ /* 0x0006620008000100 */
[----:B------:R3:W1:Y:S01]  /*06a0*/  SYNCS.EXCH.64 URZ, [UR4+0x10], UR8 ;  /* 0x0000100804ff75b2 */ /* 0x0006620008000100 */
[----:B------:R3:W1:Y:S01]  /*06b0*/  SYNCS.EXCH.64 URZ, [UR4+0x28], UR6 ;  /* 0x0000280604ff75b2 */ /* 0x0006620008000100 */
[----:B------:R-:W-:Y:S01]  /*06c0*/  NOP ;  /* 0x0000000000007918 */ /* 0x000fe20000000000 */
.L_x_9:
[----:B------:R-:W2:Y:S01]  /*06d0*/  SHFL.IDX PT, R0, R47, RZ, 0x1f ;  /* 0x00001fff2f007589 */ /* 0x000ea200000e0000 */
[----:B------:R-:W-:Y:S01]  /*06e0*/  NOP ;  /* 0x0000000000007918 */ /* 0x000fe20000000000 */
[----:B--2---:R-:W-:-:S13]  /*06f0*/  ISETP.NE.AND P0, PT, R0, 0x1, PT ;  /* 0x000000010000780c */ /* 0x004fda0003f05270 */
[----:B------:R-:W-:Y:S05]  /*0700*/  @P0 BRA `(.L_x_10) ;  /* 0x0000000000500947 */ /* 0x000fea0003800000 */
[----:B------:R-:W2:Y:S01]  /*0710*/  S2UR UR5, SR_CgaCtaId ;  /* 0x00000000000579c3 */ /* 0x000ea20000008800 */
[----:B---3--:R-:W-:Y:S01]  /*0720*/  UMOV UR4, 0x400 ;  /* 0x0000040000047882 */ /* 0x008fe20000000000 */
        /* <DEDUP_REMOVED lines=9> */
[----:B--2---:R-:W-:Y:S01]  /*07c0*/  ULEA UR4, UR5, UR4, 0x18 ;  /* 0x0000000405047291 */ /* 0x004fe2000f8ec0ff */
[----:B------:R-:W2:Y:S11]  /*07d0*/  FENCE.VIEW.ASYNC.S ;  /* 0x00000000000073c6 */ /* 0x000eb60000000000 */
[----:B--2---:R2:W3:Y:S01]  /*07e0*/  SYNCS.EXCH.64 URZ, [UR4+0x30], UR8 ;  /* 0x0000300804ff75b2 */ /* 0x0044e20008000100 */
[----:B------:R2:W1:Y:S01]  /*07f0*/  SYNCS.EXCH.64 URZ, [UR4+0x48], UR6 ;  /* 0x0000480604ff75b2 */ /* 0x0004620008000100 */
[----:B------:R2:W1:Y:S01]  /*0800*/  SYNCS.EXCH.64 URZ, [UR4+0x38], UR8 ;  /* 0x0000380804ff75b2 */ /* 0x0004620008000100 */
[----:B------:R2:W1:Y:S01]  /*0810*/  SYNCS.EXCH.64 URZ, [UR4+0x50], UR6 ;  /* 0x0000500604ff75b2 */ /* 0x0004620008000100 */
[----:B------:R2:W1:Y:S01]  /*0820*/  SYNCS.EXCH.64 URZ, [UR4+0x40], UR8 ;  /* 0x0000400804ff75b2 */ /* 0x0004620008000100 */
[----:B------:R2:W1:Y:S01]  /*0830*/  SYNCS.EXCH.64 URZ, [UR4+0x58], UR6 ;  /* 0x0000580604ff75b2 */ /* 0x0004620008000100 */
[----:B------:R-:W-:Y:S01]  /*0840*/  NOP ;  /* 0x0000000000007918 */ /* 0x000fe20000000000 */
.L_x_10:
[----:B------:R-:W4:Y:S01]  /*0850*/  SHFL.IDX PT, R0, R47, RZ, 0x1f ;  /* 0x00001fff2f007589 */ /* 0x000f2200000e0000 */
[----:B------:R-:W-:Y:S01]  /*0860*/  NOP ;  /* 0x0000000000007918 */ /* 0x000fe20000000000 */
[----:B----4-:R-:W-:-:S13]  /*0870*/  ISETP.NE.AND P0, PT, R0, 0x3, PT ;  /* 0x000000030000780c */ /* 0x010fda0003f05270 */
[----:B------:R-:W-:Y:S05]  /*0880*/  @P0 BRA `(.L_x_11) ;  /* 0x0000000000300947 */ /* 0x000fea0003800000 */
[----:B------:R-:W4:Y:S01]  /*0890*/  S2UR UR5, SR_CgaCtaId ;  /* 0x00000000000579c3 */ /* 0x000f220000008800 */
[----:B--23--:R-:W-:Y:S01]  /*08a0*/  UMOV UR6, 0x400 ;  /* 0x0000040000067882 */ /* 0x00cfe20000000000 */
[----:B------:R-:W-:Y:S01]  /*08b0*/  UMOV UR4, 0x20 ;  /* 0x0000002000047882 */ /* 0x000fe20000000000 */
[----:B------:R-:W-:Y:S01]  /*08c0*/  ELECT P0, URZ, PT ;  /* 0x0000000000ff782f */ /* 0x000fe20003800000 */
[----:B----4-:R-:W-:Y:S02]  /*08d0*/  ULEA UR6, UR5, UR6, 0x18 ;  /* 0x0000000605067291 */ /* 0x010fe4000f8ec0ff */
[----:B------:R-:W-:-:S04]  /*08e0*/  UIADD3 UR4, UPT, UPT, -UR4, 0x100000, URZ ;  /* 0x0010000004047890 */ /* 0x000fc8000fffe1ff */
[----:B------:R-:W-:Y:S02]  /*08f0*/  USHF.L.U32 UR5, UR4, 0xb, URZ ;  /* 0x0000000b04057899 */ /* 0x000fe400080006ff */
[----:B------:R-:W-:Y:S01]  /*0900*/  USHF.L.U32 UR4, UR4, 0x1, URZ ;  /* 0x0000000104047899 */ /* 0x000fe200080006ff */
[----:B------:R-:W2:Y:S11]  /*0910*/  FENCE.VIEW.ASYNC.S ;  /* 0x00000000000073c6 */ /* 0x000eb60000000000 */
[----:B--2---:R4:W2:Y:S01]  /*0920*/  SYNCS.EXCH.64 URZ, [UR6+0x60], UR4 ;  /* 0x0000600406ff75b2 */ /* 0x0048a20008000100 */
[----:B------:R4:W3:Y:S02]  /*0930*/  SYNCS.EXCH.64 URZ, [UR6+0x68], UR4 ;  /* 0x0000680406ff75b2 */ /* 0x0008e40008000100 */
[----:B----4-:R-:W-:Y:S01]  /*0940*/  NOP ;  /* 0x0000000000007918 */ /* 0x010fe20000000000 */
.L_x_11:
[----:B------:R-:W4:Y:S01]  /*0950*/  SHFL.IDX PT, R0, R47, RZ, 0x1f ;  /* 0x00001fff2f007589 */ /* 0x000f2200000e0000 */
[----:B------:R-:W-:Y:S01]  /*0960*/  NOP ;  /* 0x0000000000007918 */ /* 0x000fe20000000000 */
[----:B----4-:R-:W-:-:S13]  /*0970*/  ISETP.NE.AND P0, PT, R0, 0x4, PT ;  /* 0x000000040000780c */ /* 0x010fda0003f05270 */
[----:B------:R-:W-:Y:S05]  /*0980*/  @P0 BRA `(.L_x_12) ;  /* 0x00000000004c0947 */ /* 0x000fea0003800000 */
[----:B------:R-:W4:Y:S01]  /*0990*/  S2UR UR5, SR_CgaCtaId ;  /* 0x00000000000579c3 */ /* 0x000f220000008800 */
[----:B--23--:R-:W-:Y:S01]  /*09a0*/  UMOV UR4, 0x3a0 ;  /* 0x000003a000047882 */ /* 0x00cfe20000000000 */
[----:B------:R-:W-:Y:S01]  /*09b0*/  UMOV UR6, 0x400 ;  /* 0x0000040000067882 */ /* 0x000fe20000000000 */
[----:B------:R-:W-:Y:S01]  /*09c0*/  USEL UR4, UR4, 0x320, UP3 ;  /* 0x0000032004047887 */ /* 0x000fe20009800000 */
[----:B------:R-:W-:Y:S01]  /*09d0*/  UMOV UR8, 0x1 ;  /* 0x0000000100087882 */ /* 0x000fe20000000000 */
[----:B------:R-:W-:Y:S01]  /*09e0*/  ELECT P0, URZ, PT ;  /* 0x0000000000ff782f */ /* 0x000fe20003800000 */
[----:B------:R-:W-:-:S04]  /*09f0*/  UIADD3 UR8, UPT, UPT, -UR8, 0x100000, URZ ;  /* 0x0010000008087890 */ /* 0x000fc8000fffe1ff */
[----:B------:R-:W-:Y:S02]  /*0a00*/  USHF.L.U32 UR9, UR8, 0xb, URZ ;  /* 0x0000000b08097899 */ /* 0x000fe400080006ff */
[----:B------:R-:W-:Y:S02]  /*0a10*/  USHF.L.U32 UR8, UR8, 0x1, URZ ;  /* 0x0000000108087899 */ /* 0x000fe400080006ff */
[----:B----4-:R-:W-:Y:S02]  /*0a20*/  ULEA UR6, UR5, UR6, 0x18 ;  /* 0x0000000605067291 */ /* 0x010fe4000f8ec0ff */
[----:B------:R-:W-:-:S04]  /*0a30*/  UIADD3 UR4, UPT, UPT, -UR4, 0x100000, URZ ;  /* 0x0010000004047890 */ /* 0x000fc8000fffe1ff */
[----:B------:R-:W-:Y:S02]  /*0a40*/  USHF.L.U32 UR5, UR4, 0xb, URZ ;  /* 0x0000000b04057899 */ /* 0x000fe400080006ff */
[----:B------:R-:W-:Y:S01]  /*0a50*/  USHF.L.U32 UR4, UR4, 0x1, URZ ;  /* 0x0000000104047899 */ /* 0x000fe200080006ff */
[----:B------:R-:W2:Y:S03]  /*0a60*/  FENCE.VIEW.ASYNC.S ;  /* 0x00000000000073c6 */ /* 0x000ea60000000000 */
[----:B--2---:R4:W2:Y:S08]  /*0a70*/  SYNCS.EXCH.64 URZ, [UR6+0x70], UR8 ;  /* 0x0000700806ff75b2 */ /* 0x0048b00008000100 */
[----:B------:R4:W3:Y:S01]  /*0a80*/  SYNCS.EXCH.64 URZ, [UR6+0x80], UR4 ;  /* 0x0000800406ff75b2 */ /* 0x0008e20008000100 */
[----:B------:R4:W1:Y:S01]  /*0a90*/  SYNCS.EXCH.64 URZ, [UR6+0x78], UR8 ;  /* 0x0000780806ff75b2 */ /* 0x0008620008000100 */
[----:B------:R4:W1:Y:S02]  /*0aa0*/  SYNCS.EXCH.64 URZ, [UR6+0x88], UR4 ;  /* 0x0000880406ff75b2 */ /* 0x0008640008000100 */
[----:B----4-:R-:W-:Y:S01]  /*0ab0*/  NOP ;  /* 0x0000000000007918 */ /* 0x010fe20000000000 */
.L_x_12:
[----:B------:R-:W4:Y:S01]  /*0ac0*/  SHFL.IDX PT, R0, R47, RZ, 0x1f ;  /* 0x00001fff2f007589 */ /* 0x000f2200000e0000 */
[----:B------:R-:W-:Y:S01]  /*0ad0*/  NOP ;  /* 0x0000000000007918 */ /* 0x000fe20000000000 */
[----:B----4-:R-:W-:-:S13]  /*0ae0*/  ISETP.NE.AND P0, PT, R0, 0x5, PT ;  /* 0x000000050000780c */ /* 0x010fda0003f05270 */
[----:B------:R-:W-:Y:S05]  /*0af0*/  @P0 BRA `(.L_x_13) ;  /* 0x0000000000580947 */ /* 0x000fea0003800000 */
[----:B------:R-:W4:Y:S01]  /*0b00*/  S2UR UR5, SR_CgaCtaId ;  /* 0x00000000000579c3 */ /* 0x000f220000008800 */
[----:B--23--:R-:W-:Y:S01]  /*0b10*/  UMOV UR4, 0x400 ;  /* 0x0000040000047882 */ /* 0x00cfe20000000000 */
        /* <DEDUP_REMOVED lines=9> */
[----:B----4-:R-:W-:Y:S01]  /*0bb0*/  ULEA UR4, UR5, UR4, 0x18 ;  /* 0x0000000405047291 */ /* 0x010fe2000f8ec0ff */
[----:B------:R-:W2:Y:S11]  /*0bc0*/  FENCE.VIEW.ASYNC.S ;  /* 0x00000000000073c6 */ /* 0x000eb60000000000 */
[----:B--2---:R4:W2:Y:S01]  /*0bd0*/  SYNCS.EXCH.64 URZ, [UR4+0x90], UR6 ;  /* 0x0000900604ff75b2 */ /* 0x0048a20008000100 */
[----:B------:R4:W3:Y:S01]  /*0be0*/  SYNCS.EXCH.64 URZ, [UR4+0xb0], UR8 ;  /* 0x0000b00804ff75b2 */ /* 0x0008e20008000100 */
[----:B------:R4:W1:Y:S01]  /*0bf0*/  SYNCS.EXCH.64 URZ, [UR4+0x98], UR6 ;  /* 0x0000980604ff75b2 */ /* 0x0008620008000100 */
[----:B------:R4:W1:Y:S01]  /*0c00*/  SYNCS.EXCH.64 URZ, [UR4+0xb8], UR8 ;  /* 0x0000b80804ff75b2 */ /* 0x0008620008000100 */
[----:B------:R4:W1:Y:S01]  /*0c10*/  SYNCS.EXCH.64 URZ, [UR4+0xa0], UR6 ;  /* 0x0000a00604ff75b2 */ /* 0x0008620008000100 */
[----:B------:R4:W1:Y:S01]  /*0c20*/  SYNCS.EXCH.64 URZ, [UR4+0xc0], UR8 ;  /* 0x0000c00804ff75b2 */ /* 0x0008620008000100 */
[----:B------:R4:W1:Y:S01]  /*0c30*/  SYNCS.EXCH.64 URZ, [UR4+0xa8], UR6 ;  /* 0x0000a80604ff75b2 */ /* 0x0008620008000100 */
[----:B------:R4:W1:Y:S02]  /*0c40*/  SYNCS.EXCH.64 URZ, [UR4+0xc8], UR8 ;  /* 0x0000c80804ff75b2 */ /* 0x0008640008000100 */
[----:B----4-:R-:W-:Y:S01]  /*0c50*/  NOP ;  /* 0x0000000000007918 */ /* 0x010fe20000000000 */
.L_x_13:
[----:B------:R-:W4:Y:S01]  /*0c60*/  SHFL.IDX PT, R0, R47, RZ, 0x1f ;  /* 0x00001fff2f007589 */ /* 0x000f2200000e0000 */
[----:B------:R-:W-:Y:S01]  /*0c70*/  ISETP.NE.OR P1, PT, RZ, UR13, !P1 ;  /* 0x0000000dff007c0c */ /* 0x000fe2000cf25670 */
[----:B------:R-:W-:Y:S01]  /*0c80*/  NOP ;  /* 0x0000000000007918 */ /* 0x000fe20000000000 */
[----:B----4-:R-:W-:-:S13]  /*0c90*/  ISETP.NE.AND P0, PT, R0, 0x3, PT ;  /* 0x000000030000780c */ /* 0x010fda0003f05270 */
[----:B------:R-:W-:Y:S05]  /*0ca0*/  @P0 BRA `(.L_x_14) ;  /* 0x0000000000380947 */ /* 0x000fea0003800000 */
[----:B------:R-:W4:Y:S01]  /*0cb0*/  S2UR UR5, SR_CgaCtaId ;  /* 0x00000000000579c3 */ /* 0x000f220000008800 */
[----:B--23--:R-:W-:Y:S01]  /*0cc0*/  UMOV UR4, 0x400 ;  /* 0x0000040000047882 */ /* 0x00cfe20000000000 */
[----:B------:R-:W-:Y:S01]  /*0cd0*/  UMOV UR6, 0x20 ;  /* 0x0000002000067882 */ /* 0x000fe20000000000 */
[----:B------:R-:W-:Y:S01]  /*0ce0*/  ELECT P0, URZ, PT ;  /* 0x0000000000ff782f */ /* 0x000fe20003800000 */
[----:B------:R-:W-:-:S04]  /*0cf0*/  UIADD3 UR6, UPT, UPT, -UR6, 0x100000, URZ ;  /* 0x0010000006067890 */ /* 0x000fc8000fffe1ff */
[----:B------:R-:W-:Y:S02]  /*0d00*/  USHF.L.U32 UR7, UR6, 0xb, URZ ;  /* 0x0000000b06077899 */ /* 0x000fe400080006ff */
[----:B------:R-:W-:Y:S02]  /*0d10*/  USHF.L.U32 UR6, UR6, 0x1, URZ ;  /* 0x0000000106067899 */ /* 0x000fe400080006ff */
[----:B----4-:R-:W-:Y:S01]  /*0d20*/  ULEA UR4, UR5, UR4, 0x18 ;  /* 0x0000000405047291 */ /* 0x010fe2000f8ec0ff */
[----:B------:R-:W2:Y:S11]  /*0d30*/  FENCE.VIEW.ASYNC.S ;  /* 0x00000000000073c6 */ /* 0x000eb60000000000 */
[----:B--2---:R4:W2:Y:S01]  /*0d40*/  SYNCS.EXCH.64 URZ, [UR4+0xd0], UR6 ;  /* 0x0000d00604ff75b2 */ /* 0x0048a20008000100 */
[----:B------:R4:W3:Y:S01]  /*0d50*/  SYNCS.EXCH.64 URZ, [UR4+0xe0], UR6 ;  /* 0x0000e00604ff75b2 */ /* 0x0008e20008000100 */
[----:B------:R4:W1:Y:S01]  /*0d60*/  SYNCS.EXCH.64 URZ, [UR4+0xd8], UR6 ;  /* 0x0000d80604ff75b2 */ /* 0x0008620008000100 */
[----:B------:R4:W1:Y:S02]  /*0d70*/  SYNCS.EXCH.64 URZ, [UR4+0xe8], UR6 ;  /* 0x0000e80604ff75b2 */ /* 0x0008640008000100 */
[----:B----4-:R-:W-:Y:S01]  /*0d80*/  NOP ;  /* 0x0000000000007918 */ /* 0x010fe20000000000 */
.L_x_14:
[----:B--23--:R-:W2:Y:S01]  /*0d90*/  S2UR UR7, SR_CgaCtaId ;  /* 0x00000000000779c3 */ /* 0x00cea20000008800 */
[----:B------:R-:W-:Y:S01]  /*0da0*/  VOTEU.ALL UP0, P1 ;  /* 0x0000000000ff7886 */ /* 0x000fe20000800000 */
[----:B------:R-:W-:Y:S01]  /*0db0*/  UMOV UR4, 0x20 ;  /* 0x0000002000047882 */ /* 0x000fe20000000000 */
[----:B------:R-:W-:Y:S01]  /*0dc0*/  NOP ;  /* 0x0000000000007918 */ /* 0x000fe20000000000 */
[----:B------:R-:W-:Y:S01]  /*0dd0*/  LOP3.LUT R3, R58, 0x1f, RZ, 0xc0, !PT ;  /* 0x0000001f3a037812 */ /* 0x000fe200078ec0ff */
[----:B------:R-:W-:Y:S01]  /*0de0*/  UISETP.NE.AND UP4, UPT, UR13, URZ, UPT ;  /* 0x000000ff0d00728c */ /* 0x000fe2000bf85270 */
[----:B------:R-:W-:Y:S01]  /*0df0*/  @!UP0 UMOV UR6, 0x400 ;  /* 0x0000040000068882 */ /* 0x000fe20000000000 */
[----:B------:R-:W-:-:S04]  /*0e00*/  @!UP0 UIADD3 UR4, UPT, UPT, -UR4, 0x100000, URZ ;  /* 0x0010000004048890 */ /* 0x000fc8000fffe1ff */
[----:B------:R-:W-:Y:S02]  /*0e10*/  @!UP0 USHF.L.U32 UR5, UR4, 0xb, URZ ;  /* 0x0000000b04058899 */ /* 0x000fe400080006ff */
[----:B------:R-:W-:Y:S02]  /*0e20*/  @!UP0 USHF.L.U32 UR4, UR4, 0x1, URZ ;  /* 0x0000000104048899 */ /* 0x000fe400080006ff */
[----:B--2---:R-:W-:Y:S01]  /*0e30*/  @!UP0 ULEA UR6, UR7, UR6, 0x18 ;  /* 0x0000000607068291 */ /* 0x004fe2000f8ec0ff */
[----:B------:R-:W2:Y:S01]  /*0e40*/  LDCU UR7, c[0x0][0x36c] ;  /* 0x00006d80ff0777ac */ /* 0x000ea20008000800 */
[----:B------:R-:W-:Y:S01]  /*0e50*/  VOTEU.ALL UP0, P1 ;  /* 0x0000000000ff7886 */ /* 0x000fe20000800000 */
[----:B------:R-:W3:Y:S09]  /*0e60*/  FENCE.VIEW.ASYNC.S ;  /* 0x00000000000073c6 */ /* 0x000ef20000000000 */
[----:B---3--:R3:W4:Y:S01]  /*0e70*/  @!UP0 SYNCS.EXCH.64 URZ, [UR6+0xf0], UR4 ;  /* 0x0000f00406ff85b2 */ /* 0x0087220008000100 */
[----:B--2---:R-:W-:-:S09]  /*0e80*/  UISETP.EQ.U32.AND UP5, UPT, UR7, 0x1, UPT ;  /* 0x000000010700788c */ /* 0x004fd2000bfa2070 */
[----:B---3--:R-:W-:Y:S05]  /*0e90*/  BRA.U !UP5, `(.L_x_15) ;  /* 0x000000010d087547 */ /* 0x008fea000b800000 */
[----:B-1--4-:R-:W-:Y:S01]  /*0ea0*/  UCGABAR_ARV ;  /* 0x00000000000079c7 */ /* 0x012fe20008000000 */
[----:B------:R-:W-:Y:S05]  /*0eb0*/  BRA `(.L_x_16) ;  /* 0x0000000000047947 */ /* 0x000fea0003800000 */
.L_x_15:
[----:B-1--4-:R-:W-:Y:S01]  /*0ec0*/  NOP ;  /* 0x0000000000007918 */ /* 0x012fe20000000000 */
.L_x_16:
[----:B------:R-:W1:Y:S01]  /*0ed0*/  S2UR UR19, SR_CTAID.X ;  /* 0x00000000001379c3 */ /* 0x000e620000002500 */
[----:B------:R-:W-:-:S05]  /*0ee0*/  CS2R.32 R51, SR_CgaSize ;  /* 0x0000000000337805 */ /* 0x000fca0000008a00 */
[----:B------:R-:W-:-:S05]  /*0ef0*/  IMAD R51, R51, -0xa0, RZ ;  /* 0xffffff6033337824 */ /* 0x000fca00078e02ff */
[----:B------:R-:W-:-:S14]  /*0f00*/  R2UR UR5, R51 ;  /* 0x00000000330572ca */ /* 0x000fdc00000e0000 */
[----:B------:R-:W2:Y:S01]  /*0f10*/  LDCU UR5, c[0x0][UR5+0x2b0] ;  /* 0x00005600050577ac */ /* 0x000ea20008000800 */
[----:B------:R-:W-:-:S05]  /*0f20*/  CS2R.32 R51, SR_CgaSize ;  /* 0x0000000000337805 */ /* 0x000fca0000008a00 */
[----:B------:R-:W-:-:S05]  /*0f30*/  IMAD R51, R51, -0xa0, RZ ;  /* 0xffffff6033337824 */ /* 0x000fca00078e02ff */
[----:B------:R-:W-:-:S14]  /*0f40*/  R2UR UR4, R51 ;  /* 0x00000000330472ca */ /* 0x000fdc00000e0000 */
[----:B------:R-:W3:Y:S01]  /*0f50*/  LDCU UR4, c[0x0][UR4+0x2b4] ;  /* 0x00005680040477ac */ /* 0x000ee20008000800 */
[----:B------:R-:W4:Y:S01]  /*0f60*/  S2UR UR7, SR_CTAID.Y ;  /* 0x00000000000779c3 */ /* 0x000f220000002600 */
[----:B------:R-:W-:-:S05]  /*0f70*/  CS2R.32 R51, SR_CgaSize ;  /* 0x0000000000337805 */ /* 0x000fca0000008a00 */
[----:B------:R-:W-:-:S05]  /*0f80*/  IMAD R51, R51, -0xa0, RZ ;  /* 0xffffff6033337824 */ /* 0x000fca00078e02ff */
[----:B------:R-:W-:-:S14]  /*0f90*/  R2UR UR8, R51 ;  /* 0x00000000330872ca */ /* 0x000fdc00000e0000 */
[----:B------:R-:W3:Y:S01]  /*0fa0*/  LDCU UR8, c[0x0][UR8+0x2a0] ;  /* 0x00005400080877ac */ /* 0x000ee20008000800 */
[----:B------:R-:W-:-:S05]  /*0fb0*/  CS2R.32 R51, SR_CgaSize ;  /* 0x0000000000337805 */ /* 0x000fca0000008a00 */
[----:B------:R-:W-:-:S05]  /*0fc0*/  IMAD R51, R51, -0xa0, RZ ;  /* 0xffffff6033337824 */ /* 0x000fca00078e02ff */
[----:B------:R-:W-:-:S14]  /*0fd0*/  R2UR UR9, R51 ;  /* 0x00000000330972ca */ /* 0x000fdc00000e0000 */
[----:B------:R-:W3:Y:S01]  /*0fe0*/  LDCU UR9, c[0x0][UR9+0x2a4] ;  /* 0x00005480090977ac */ /* 0x000ee20008000800 */
[----:B------:R-:W3:Y:S01]  /*0ff0*/  S2UR UR10, SR_CgaCtaId ;  /* 0x00000000000a79c3 */ /* 0x000ee20000008800 */
[----:B------:R-:W-:Y:S01]  /*1000*/  UISETP.GT.U32.AND UP0, UPT, UR33, 0xffff, UPT ;  /* 0x0000ffff2100788c */ /* 0x000fe2000bf04070 */
[----:B------:R-:W3:Y:S01]  /*1010*/  LDCU UR18, c[0x0][0xb24] ;  /* 0x00016480ff1277ac */ /* 0x000ee20008000800 */
[----:B------:R-:W-:Y:S01]  /*1020*/  UMOV UR29, 0x5 ;  /* 0x00000005001d7882 */ /* 0x000fe20000000000 */
[----:B-1----:R-:W-:-:S04]  /*1030*/  I2FP.F32.U32 R2, UR19 ;  /* 0x0000001300027c45 */ /* 0x002fc80008201000 */
[----:B------:R-:W1:Y:S01]  /*1040*/  S2UR UR36, SR_CTAID.Z ;  /* 0x00000000002479c3 */ /* 0x000e620000002700 */
[----:B------:R-:W1:Y:S01]  /*1050*/  LDCU UR42, c[0x0][0xb24] ;  /* 0x00016480ff2a77ac */ /* 0x000e620008000800 */
[----:B--2---:R-:W-:Y:S01]  /*1060*/  FMUL R2, R2, UR5 ;  /* 0x0000000502027c20 */ /* 0x004fe20008400000 */
[----:B------:R-:W-:Y:S01]  /*1070*/  USEL UR5, UR33, 0xffff, !UP0 ;  /* 0x0000ffff21057887 */ /* 0x000fe2000c000000 */
[----:B----4-:R-:W-:Y:S01]  /*1080*/  I2FP.F32.U32 R0, UR7 ;  /* 0x0000000700007c45 */ /* 0x010fe20008201000 */
[----:B------:R-:W2:Y:S03]  /*1090*/  LDCU UR27, c[0x0][0xb30] ;  /* 0x00016600ff1b77ac */ /* 0x000ea60008000800 */
[----:B------:R-:W4:Y:S01]  /*10a0*/  F2I.U32.TRUNC.NTZ R2, R2 ;  /* 0x0000000200027305 */ /* 0x000f22000020f000 */
[----:B---3--:R-:W-:Y:S01]  /*10b0*/  FMUL R0, R0, UR4 ;  /* 0x0000000400007c20 */ /* 0x008fe20008400000 */
[----:B------:R-:W-:-:S02]  /*10c0*/  ULOP3.LUT UR24, UR5, 0xffff, URZ, 0xc0, !UPT ;  /* 0x0000ffff05187892 */ /* 0x000fc4000f8ec0ff */
[----:B------:R-:W-:Y:S02]  /*10d0*/  USHF.L.U32 UR28, UR10, 0x9, URZ ;  /* 0x000000090a1c7899 */ /* 0x000fe400080006ff */
[----:B------:R-:W-:Y:S02]  /*10e0*/  UISETP.GE.AND UP2, UPT, UR18, 0x1, UPT ;  /* 0x000000011200788c */ /* 0x000fe4000bf46270 */
[----:B------:R-:W3:Y:S01]  /*10f0*/  F2I.U32.TRUNC.NTZ R0, R0 ;  /* 0x0000000000007305 */ /* 0x000ee2000020f000 */
[----:B------:R-:W-:Y:S01]  /*1100*/  UMOV UR25, UR7 ;  /* 0x0000000700197c82 */ /* 0x000fe20008000000 */
[----:B------:R-:W-:Y:S01]  /*1110*/  UMOV UR20, UR19 ;  /* 0x0000001300147c82 */ /* 0x000fe20008000000 */
[----:B----4-:R-:W-:Y:S02]  /*1120*/  R2UR UR4, R2 ;  /* 0x00000000020472ca */ /* 0x010fe400000e0000 */
[----:B------:R-:W-:Y:S02]  /*1130*/  PRMT R2, RZ, 0x7610, R2 ;  /* 0x00007610ff027816 */ /* 0x000fe40000000002 */
[----:B---3--:R-:W-:-:S02]  /*1140*/  R2UR UR6, R0 ;  /* 0x00000000000672ca */ /* 0x008fc400000e0000 */
[----:B------:R-:W-:-:S07]  /*1150*/  PRMT R0, RZ, 0x7610, R0 ;  /* 0x00007610ff007816 */ /* 0x000fce0000000000 */
[----:B------:R-:W-:-:S04]  /*1160*/  UIADD3 UR5, UPT, UPT, -UR4, URZ, URZ ;  /* 0x000000ff04057290 */ /* 0x000fc8000fffe1ff */
[----:B------:R-:W-:Y:S02]  /*1170*/  UIMAD UR5, UR8, UR5, UR19 ;  /* 0x00000005080572a4 */ /* 0x000fe4000f8e0213 */
[----:B------:R-:W-:-:S04]  /*1180*/  UIADD3 UR4, UPT, UPT, -UR6, URZ, URZ ;  /* 0x000000ff06047290 */ /* 0x000fc8000fffe1ff */
[----:B------:R-:W-:Y:S01]  /*1190*/  IMAD.U32 R51, RZ, RZ, UR5 ;  /* 0x00000005ff337e24 */ /* 0x000fe2000f8e00ff */
[----:B------:R-:W-:-:S06]  /*11a0*/  UIMAD UR4, UR9, UR4, UR7 ;  /* 0x00000004090472a4 */ /* 0x000fcc000f8e0207 */
[----:B------:R-:W-:Y:S01]  /*11b0*/  IMAD.U32 R50, RZ, RZ, UR4 ;  /* 0x00000004ff327e24 */ /* 0x000fe2000f8e00ff */
[----:B-12---:R-:W-:Y:S06]  /*11c0*/  BRA.U UP4, `(.L_x_17) ;  /* 0x0000000104447547 */ /* 0x006fec000b800000 */
[----:B------:R-:W-:Y:S02]  /*11d0*/  R2UR UR4, R51 ;  /* 0x00000000330472ca */ /* 0x000fe400000e0000 */
[----:B------:R-:W-:-:S11]  /*11e0*/  R2UR UR8, R50 ;  /* 0x00000000320872ca */ /* 0x000fd600000e0000 */
[----:B------:R-:W-:Y:S02]  /*11f0*/  UISETP.GT.U32.AND UP0, UPT, UR4, 0x1, UPT ;  /* 0x000000010400788c */ /* 0x000fe4000bf04070 */
[----:B------:R-:W-:Y:S02]  /*1200*/  ULOP3.LUT UR4, UR4, 0xfffffffe, URZ, 0xc0, !UPT ;  /* 0xfffffffe04047892 */ /* 0x000fe4000f8ec0ff */
[----:B------:R-:W-:Y:S02]  /*1210*/  UISETP.NE.AND UP1, UPT, UR8, URZ, UP0 ;  /* 0x000000ff0800728c */ /* 0x000fe40008725270 */
[----:B------:R-:W-:Y:S02]  /*1220*/  UISETP.NE.AND UP0, UPT, UR8, 0x1, UP0 ;  /* 0x000000010800788c */ /* 0x000fe40008705270 */
[----:B------:R-:W-:Y:S02]  /*1230*/  USEL UR7, URZ, 0x1, UP1 ;  /* 0x00000001ff077887 */ /* 0x000fe40008800000 */
[----:B------:R-:W-:-:S02]  /*1240*/  USEL UR6, URZ, 0x4, UP0 ;  /* 0x00000004ff067887 */ /* 0x000fc40008000000 */
[----:B------:R-:W-:Y:S02]  /*1250*/  USEL UR5, URZ, 0x2, UP1 ;  /* 0x00000002ff057887 */ /* 0x000fe40008800000 */
[----:B------:R-:W-:Y:S02]  /*1260*/  ULEA UR4, UR8, UR4, 0x1 ;  /* 0x0000000408047291 */ /* 0x000fe4000f8e08ff */
[----:B------:R-:W-:Y:S02]  /*1270*/  USEL UR8, URZ, 0x8, UP0 ;  /* 0x00000008ff087887 */ /* 0x000fe40008000000 */
[----:B------:R-:W-:-:S03]  /*1280*/  UIADD3 UR5, UPT, UPT, UR5, UR6, UR7 ;  /* 0x0000000605057290 */ /* 0x000fc6000fffe007 */
[----:B------:R-:W-:Y:S01]  /*1290*/  UMOV UR6, 0x3 ;  /* 0x0000000300067882 */ /* 0x000fe20000000000 */
[----:B------:R-:W-:Y:S02]  /*12a0*/  UIADD3 UR5, UPT, UPT, UR5, UR8, URZ ;  /* 0x0000000805057290 */ /* 0x000fe4000fffe0ff */
[----:B------:R-:W-:-:S04]  /*12b0*/  USHF.L.U32 UR4, UR6, UR4, URZ ;  /* 0x0000000406047299 */ /* 0x000fc800080006ff */
[----:B------:R-:W-:Y:S02]  /*12c0*/  IMAD.U32 R2, RZ, RZ, UR5 ;  /* 0x00000005ff027e24 */ /* 0x000fe4000f8e00ff */
[----:B------:R-:W-:Y:S02]  /*12d0*/  IMAD.U32 R0, RZ, RZ, UR4 ;  /* 0x00000004ff007e24 */ /* 0x000fe4000f8e00ff */
.L_x_17:
[----:B------:R-:W-:Y:S05]  /*12e0*/  BRA.U !UP2, `(.L_x_18) ;  /* 0x000000010ad07547 */ /* 0x000fea000b800000 */
[----:B------:R-:W1:Y:S01]  /*12f0*/  LDCU.128 UR20, c[0x0][0xb10] ;  /* 0x00016200ff1477ac */ /* 0x000e620008000c00 */
[----:B------:R-:W2:Y:S01]  /*1300*/  LDCU UR12, c[0x0][0x370] ;  /* 0x00006e00ff0c77ac */ /* 0x000ea20008000800 */
[----:B------:R-:W3:Y:S01]  /*1310*/  LDCU UR5, c[0x0][0x374] ;  /* 0x00006e80ff0577ac */ /* 0x000ee20008000800 */
[----:B------:R-:W4:Y:S01]  /*1320*/  LDCU UR26, c[0x0][0xb0c] ;  /* 0x00016180ff1a77ac */ /* 0x000f220008000800 */
[----:B------:R-:W4:Y:S01]  /*1330*/  LDCU UR4, c[0x0][0xb20] ;  /* 0x00016400ff0477ac */ /* 0x000f220008000800 */
[----:B------:R-:W4:Y:S01]  /*1340*/  LDCU.64 UR16, c[0x0][0xb28] ;  /* 0x00016500ff1077ac */ /* 0x000f220008000a00 */
[----:B-1----:R-:W-:Y:S02]  /*1350*/  UISETP.NE.AND UP0, UPT, UR22, 0x1, UPT ;  /* 0x000000011600788c */ /* 0x002fe4000bf05270 */
[----:B---3--:R-:W-:Y:S02]  /*1360*/  UIMAD.WIDE.U32 UR6, UR5, UR23, URZ ;  /* 0x00000017050672a5 */ /* 0x008fe4000f8e00ff */
[----:B--2---:R-:W-:-:S02]  /*1370*/  UIMAD.WIDE.U32 UR8, UR12, UR20, URZ ;  /* 0x000000140c0872a5 */ /* 0x004fc4000f8e00ff */
[----:B----4-:R-:W-:Y:S02]  /*1380*/  UISETP.NE.AND UP1, UPT, UR26, 0x1, UPT ;  /* 0x000000011a00788c */ /* 0x010fe4000bf25270 */
[----:B------:R-:W-:Y:S01]  /*1390*/  UISETP.NE.AND UP2, UPT, UR18, 0x1, UPT ;  /* 0x000000011200788c */ /* 0x000fe2000bf45270 */
[----:B------:R-:W-:Y:S02]  /*13a0*/  UMOV UR6, UR7 ;  /* 0x0000000700067c82 */ /* 0x000fe40008000000 */
[----:B------:R-:W-:Y:S01]  /*13b0*/  UMOV UR8, UR9 ;  /* 0x0000000900087c82 */ /* 0x000fe20008000000 */
[----:B------:R-:W-:Y:S02]  /*13c0*/  @UP0 USHF.R.U32.HI UR5, URZ, UR4, UR6 ;  /* 0x00000004ff050299 */ /* 0x000fe40008011606 */
[----:B------:R-:W-:Y:S02]  /*13d0*/  UIMAD.WIDE.U32 UR14, UR25, UR23, URZ ;  /* 0x00000017190e72a5 */ /* 0x000fe4000f8e00ff */
[----:B------:R-:W-:-:S02]  /*13e0*/  UIMAD.WIDE.U32 UR6, UR5, UR16, URZ ;  /* 0x00000010050672a5 */ /* 0x000fc4000f8e00ff */
[----:B------:R-:W-:Y:S02]  /*13f0*/  @UP1 USHF.R.U32.HI UR12, URZ, UR21, UR8 ;  /* 0x00000015ff0c1299 */ /* 0x000fe40008011608 */
[----:B------:R-:W-:Y:S02]  /*1400*/  UIMAD.WIDE.U32 UR10, UR19, UR20, URZ ;  /* 0x00000014130a72a5 */ /* 0x000fe4000f8e00ff */
[----:B------:R-:W-:Y:S01]  /*1410*/  UIMAD.WIDE.U32 UR8, UR12, UR16, URZ ;  /* 0x000000100c0872a5 */ /* 0x000fe2000f8e00ff */
[----:B------:R-:W-:Y:S01]  /*1420*/  UMOV UR14, UR15 ;  /* 0x0000000f000e7c82 */ /* 0x000fe20008000000 */
[----:B------:R-:W-:Y:S01]  /*1430*/  UMOV UR6, UR7 ;  /* 0x0000000700067c82 */ /* 0x000fe20008000000 */
[----:B------:R-:W-:Y:S02]  /*1440*/  USHF.R.U32.HI UR14, URZ, UR4, UR14 ;  /* 0x00000004ff0e7299 */ /* 0x000fe4000801160e */
[----:B------:R-:W-:Y:S01]  /*1450*/  @UP2 USHF.R.U32.HI UR5, URZ, UR17, UR6 ;  /* 0x00000011ff052299 */ /* 0x000fe20008011606 */
[----:B------:R-:W-:-:S02]  /*1460*/  UMOV UR10, UR11 ;  /* 0x0000000b000a7c82 */ /* 0x000fc40008000000 */
[----:B------:R-:W-:Y:S01]  /*1470*/  UMOV UR6, UR9 ;  /* 0x0000000900067c82 */ /* 0x000fe20008000000 */
[----:B------:R-:W-:Y:S02]  /*1480*/  USHF.R.U32.HI UR10, URZ, UR21, UR10 ;  /* 0x00000015ff0a7299 */ /* 0x000fe4000801160a */
[----:B------:R-:W-:Y:S02]  /*1490*/  @UP2 USHF.R.U32.HI UR12, URZ, UR17, UR6 ;  /* 0x00000011ff0c2299 */ /* 0x000fe40008011606 */
[----:B------:R-:W-:Y:S02]  /*14a0*/  USEL UR4, UR25, UR14, !UP0 ;  /* 0x0000000e19047287 */ /* 0x000fe4000c000000 */
[----:B------:R-:W-:Y:S02]  /*14b0*/  UIMAD UR6, UR5, UR18, URZ ;  /* 0x00000012050672a4 */ /* 0x000fe4000f8e02ff */
[----:B------:R-:W-:Y:S02]  /*14c0*/  USEL UR5, UR19, UR10, !UP1 ;  /* 0x0000000a13057287 */ /* 0x000fe4000c800000 */
[----:B------:R-:W-:-:S02]  /*14d0*/  UIMAD UR8, UR12, UR18, URZ ;  /* 0x000000120c0872a4 */ /* 0x000fc4000f8e02ff */
[----:B------:R-:W-:Y:S02]  /*14e0*/  UISETP.GE.AND UP0, UPT, UR4, UR6, UPT ;  /* 0x000000060400728c */ /* 0x000fe4000bf06270 */
[----:B------:R-:W-:Y:S02]  /*14f0*/  UIMAD.WIDE.U32 UR6, UR4, UR16, URZ ;  /* 0x00000010040672a5 */ /* 0x000fe4000f8e00ff */
[----:B------:R-:W-:Y:S02]  /*1500*/  UISETP.GE.OR UP0, UPT, UR5, UR8, UP0 ;  /* 0x000000080500728c */ /* 0x000fe40008706670 */
[----:B------:R-:W-:Y:S02]  /*1510*/  UIMAD.WIDE.U32 UR8, UR5, UR16, URZ ;  /* 0x00000010050872a5 */ /* 0x000fe4000f8e00ff */
[----:B------:R-:W-:Y:S02]  /*1520*/  USHF.R.U32.HI UR7, URZ, UR17, UR7 ;  /* 0x00000011ff077299 */ /* 0x000fe40008011607 */
[----:B------:R-:W-:-:S02]  /*1530*/  UIADD3 UR10, UPT, UPT, -UR4, URZ, URZ ;  /* 0x000000ff040a7290 */ /* 0x000fc4000fffe1ff */
[----:B------:R-:W-:Y:S02]  /*1540*/  USEL UR7, UR4, UR7, !UP2 ;  /* 0x0000000704077287 */ /* 0x000fe4000d000000 */
[----:B------:R-:W-:Y:S01]  /*1550*/  UIADD3 UR20, UPT, UPT, -UR5, URZ, URZ ;  /* 0x000000ff05147290 */ /* 0x000fe2000fffe1ff */
[----:B------:R-:W-:Y:S01]  /*1560*/  @!UP0 UMOV UR6, UR9 ;  /* 0x0000000900068c82 */ /* 0x000fe20008000000 */
[----:B------:R-:W-:Y:S02]  /*1570*/  UIADD3 UR8, UPT, UPT, -UR7, URZ, URZ ;  /* 0x000000ff07087290 */ /* 0x000fe4000fffe1ff */
[----:B------:R-:W-:Y:S02]  /*1580*/  @!UP0 USHF.R.U32.HI UR6, URZ, UR17, UR6 ;  /* 0x00000011ff068299 */ /* 0x000fe40008011606 */
[----:B------:R-:W-:Y:S02]  /*1590*/  UIMAD UR8, UR18, UR8, UR4 ;  /* 0x00000008120872a4 */ /* 0x000fe4000f8e0204 */
[----:B------:R-:W-:-:S02]  /*15a0*/  @!UP0 USEL UR6, UR5, UR6, !UP2 ;  /* 0x0000000605068287 */ /* 0x000fc4000d000000 */
[----:B------:R-:W-:Y:S02]  /*15b0*/  UIMAD UR25, UR22, UR10, UR25 ;  /* 0x0000000a161972a4 */ /* 0x000fe4000f8e0219 */
[----:B------:R-:W-:Y:S02]  /*15c0*/  @!UP0 UIADD3 UR7, UPT, UPT, UR7, -UR6, URZ ;  /* 0x8000000607078290 */ /* 0x000fe4000fffe0ff */
[----:B------:R-:W-:Y:S02]  /*15d0*/  @!UP0 UIMAD UR6, UR8, UR12, UR6 ;  /* 0x0000000c080682a4 */ /* 0x000fe4000f8e0206 */
[----:B------:R-:W-:Y:S02]  /*15e0*/  @!UP0 UIMAD UR4, UR7, UR18, UR5 ;  /* 0x00000012070482a4 */ /* 0x000fe4000f8e0205 */
[----:B------:R-:W-:Y:S02]  /*15f0*/  UIMAD UR20, UR26, UR20, UR19 ;  /* 0x000000141a1472a4 */ /* 0x000fe4000f8e0213 */
[----:B------:R-:W-:Y:S01]  /*1600*/  UIMAD UR25, UR4, UR22, UR25 ;  /* 0x00000016041972a4 */ /* 0x000fe2000f8e0219 */
[----:B------:R-:W-:-:S02]  /*1610*/  @!UP0 UMOV UR5, UR6 ;  /* 0x0000000600058c82 */ /* 0x000fc40008000000 */
[----:B------:R-:W-:-:S12]  /*1620*/  UIMAD UR20, UR5, UR26, UR20 ;  /* 0x0000001a051472a4 */ /* 0x000fd8000f8e0214 */
.L_x_18:
[----:B------:R-:W-:Y:S02]  /*1630*/  UISETP.NE.AND UP1, UPT, UR27, 0x1, UPT ;  /* 0x000000011b00788c */ /* 0x000fe4000bf25270 */
[----:B------:R-:W-:Y:S02]  /*1640*/  UISETP.NE.AND UP0, UPT, UR13, 0x2, UPT ;  /* 0x000000020d00788c */ /* 0x000fe4000bf05270 */
[----:B------:R-:W-:Y:S02]  /*1650*/  ULOP3.LUT UR28, UR28, 0x400, URZ, 0xc0, !UPT ;  /* 0x000004001c1c7892 */ /* 0x000fe4000f8ec0ff */
[----:B------:R-:W-:-:S03]  /*1660*/  USHF.L.U32 UR24, UR29, UR24, URZ ;  /* 0x000000181d187299 */ /* 0x000fc600080006ff */
[----:B------:R-:W-:Y:S09]  /*1670*/  BRA.U UP1, `(.L_x_19) ;  /* 0x0000000101447547 */ /* 0x000ff2000b800000 */
[----:B------:R-:W1:Y:S01]  /*1680*/  LDCU.128 UR8, c[0x0][0xb10] ;  /* 0x00016200ff0877ac */ /* 0x000e620008000c00 */
[----:B------:R-:W2:Y:S01]  /*1690*/  LDCU UR12, c[0x0][0xb0c] ;  /* 0x00016180ff0c77ac */ /* 0x000ea20008000800 */
[----:B------:R-:W3:Y:S01]  /*16a0*/  LDCU UR14, c[0x0][0xb20] ;  /* 0x00016400ff0e77ac */ /* 0x000ee20008000800 */
[----:B-1----:R-:W-:Y:S02]  /*16b0*/  UIMAD.WIDE.U32 UR6, UR20, UR8, URZ ;  /* 0x00000008140672a5 */ /* 0x002fe4000f8e00ff */
[----:B------:R-:W-:Y:S02]  /*16c0*/  UIMAD.WIDE.U32 UR4, UR25, UR11, URZ ;  /* 0x0000000b190472a5 */ /* 0x000fe4000f8e00ff */
[----:B--2---:R-:W-:Y:S02]  /*16d0*/  UISETP.NE.AND UP2, UPT, UR12, 0x1, UPT ;  /* 0x000000010c00788c */ /* 0x004fe4000bf45270 */
[----:B------:R-:W-:Y:S01]  /*16e0*/  UISETP.NE.AND UP1, UPT, UR10, 0x1, UPT ;  /* 0x000000010a00788c */ /* 0x000fe2000bf25270 */
[----:B------:R-:W-:-:S02]  /*16f0*/  UMOV UR6, UR7 ;  /* 0x0000000700067c82 */ /* 0x000fc40008000000 */
[----:B------:R-:W-:Y:S01]  /*1700*/  UMOV UR4, UR5 ;  /* 0x0000000500047c82 */ /* 0x000fe20008000000 */
[----:B------:R-:W-:Y:S02]  /*1710*/  USHF.R.U32.HI UR6, URZ, UR9, UR6 ;  /* 0x00000009ff067299 */ /* 0x000fe40008011606 */
[----:B---3--:R-:W-:Y:S02]  /*1720*/  USHF.R.U32.HI UR4, URZ, UR14, UR4 ;  /* 0x0000000eff047299 */ /* 0x008fe40008011604 */
[----:B------:R-:W-:Y:S02]  /*1730*/  USEL UR5, UR20, UR6, !UP2 ;  /* 0x0000000614057287 */ /* 0x000fe4000d000000 */
[----:B------:R-:W-:-:S04]  /*1740*/  USEL UR4, UR25, UR4, !UP1 ;  /* 0x0000000419047287 */ /* 0x000fc8000c800000 */
[----:B------:R-:W-:Y:S02]  /*1750*/  UIADD3 UR6, UPT, UPT, -UR4, UR5, URZ ;  /* 0x0000000504067290 */ /* 0x000fe4000fffe1ff */
[----:B------:R-:W-:Y:S02]  /*1760*/  UIADD3 UR4, UPT, UPT, UR4, -UR5, URZ ;  /* 0x8000000504047290 */ /* 0x000fe4000fffe0ff */
[----:B------:R-:W-:Y:S02]  /*1770*/  UIMAD UR25, UR6, UR10, UR25 ;  /* 0x0000000a061972a4 */ /* 0x000fe4000f8e0219 */
[----:B------:R-:W-:-:S12]  /*1780*/  UIMAD UR20, UR4, UR12, UR20 ;  /* 0x0000000c041472a4 */ /* 0x000fd8000f8e0214 */
.L_x_19:
[----:B------:R-:W-:Y:S05]  /*1790*/  BRA.U !UP5, `(.L_x_20) ;  /* 0x000000010d0c7547 */ /* 0x000fea000b800000 */
[----:B------:R-:W-:Y:S01]  /*17a0*/  UCGABAR_WAIT ;  /* 0x0000000000007dc7 */ /* 0x000fe20008000000 */
[----:B------:R-:W-:Y:S01]  /*17b0*/  CCTL.IVALL ;  /* 0x00000000ff00798f */ /* 0x000fe20002000000 */
[----:B------:R-:W-:Y:S05]  /*17c0*/  BRA `(.L_x_21) ;  /* 0x0000000000047947 */ /* 0x000fea0003800000 */
.L_x_20:
[----:B------:R-:W-:Y:S06]  /*17d0*/  BAR.SYNC.DEFER_BLOCKING 0x0 ;  /* 0x0000000000007b1d */ /* 0x000fec0000010000 */
.L_x_21:
[----:B------:R-:W-:Y:S05]  /*17e0*/  BRA.U UP0, `(.L_x_22) ;  /* 0x0000001100cc7547 */ /* 0x000fea000b800000 */
[----:B------:R-:W1:Y:S01]  /*17f0*/  LDCU UR6, c[0x0][0x38c] ;  /* 0x00007180ff0677ac */ /* 0x000e620008000800 */
[----:B------:R-:W2:Y:S01]  /*1800*/  S2UR UR9, SR_CgaCtaId ;  /* 0x00000000000979c3 */ /* 0x000ea20000008800 */
[----:B------:R-:W-:Y:S01]  /*1810*/  PLOP3.LUT P1, PT, PT, PT, UP3, 0x80, 0x8 ;  /* 0x000000000008781c */ /* 0x000fe20003f2f038 */
[----:B------:R-:W-:Y:S01]  /*1820*/  IMAD.MOV.U32 R12, RZ, RZ, 0x1 ;  /* 0x00000001ff0c7424 */ /* 0x000fe200078e00ff */
[----:B------:R-:W-:Y:S01]  /*1830*/  UMOV UR8, 0x400 ;  /* 0x0000040000087882 */ /* 0x000fe20000000000 */
[----:B------:R-:W-:Y:S01]  /*1840*/  UISETP.NE.AND UP1, UPT, UR13, URZ, UPT ;  /* 0x000000ff0d00728c */ /* 0x000fe2000bf25270 */
[----:B------:R-:W-:Y:S01]  /*1850*/  ISETP.NE.AND P2, PT, R3, RZ, P3 ;  /* 0x000000ff0300720c */ /* 0x000fe20001f45270 */
[----:B------:R-:W-:Y:S01]  /*1860*/  USHF.L.U32 UR7, UR19, 0x6, URZ ;  /* 0x0000000613077899 */ /* 0x000fe200080006ff */
[----:B------:R-:W-:Y:S01]  /*1870*/  PLOP3.LUT P1, PT, P1, PT, PT, 0x8, 0x80 ;  /* 0x000000000080781c */ /* 0x000fe20000f2e170 */
[----:B------:R-:W-:Y:S01]  /*1880*/  USHF.L.U32 UR46, UR19, 0x5, URZ ;  /* 0x00000005132e7899 */ /* 0x000fe200080006ff */
[----:B------:R-:W-:Y:S01]  /*1890*/  CS2R R10, SRZ ;  /* 0x00000000000a7805 */ /* 0x000fe2000001ff00 */
[----:B------:R-:W-:Y:S01]  /*18a0*/  IMAD.MOV.U32 R9, RZ, RZ, RZ ;  /* 0x000000ffff097224 */ /* 0x000fe200078e00ff */
[----:B------:R-:W3:Y:S01]  /*18b0*/  LDCU UR39, c[0x0][0x370] ;  /* 0x00006e00ff2777ac */ /* 0x000ee20008000800 */
[----:B------:R-:W-:Y:S01]  /*18c0*/  IMAD.MOV.U32 R8, RZ, RZ, 0x1 ;  /* 0x00000001ff087424 */ /* 0x000fe200078e00ff */
[----:B------:R-:W-:-:S02]  /*18d0*/  USEL UR21, UR43, 0x2, UP1 ;  /* 0x000000022b157887 */ /* 0x000fc40008800000 */
[----:B-1----:R-:W-:Y:S02]  /*18e0*/  UIADD3 UR5, UPT, UPT, UR6, 0x1f, URZ ;  /* 0x0000001f06057890 */ /* 0x002fe4000fffe0ff */
[----:B------:R-:W-:Y:S02]  /*18f0*/  UIADD3 UR47, UPT, UPT, UR6, 0x3e, URZ ;  /* 0x0000003e062f7890 */ /* 0x000fe4000fffe0ff */
[----:B------:R-:W-:Y:S01]  /*1900*/  USHF.R.S32.HI UR4, URZ, 0x1f, UR5 ;  /* 0x0000001fff047899 */ /* 0x000fe20008011405 */
[----:B------:R-:W1:Y:S03]  /*1910*/  LDCU.64 UR26, c[0x0][0x348] ;  /* 0x00006900ff1a77ac */ /* 0x000e660008000a00 */
[----:B------:R-:W-:Y:S02]  /*1920*/  ULEA.HI UR4, UR4, UR5, URZ, 0x5 ;  /* 0x0000000504047291 */ /* 0x000fe4000f8f28ff */
[----:B--2---:R-:W-:-:S02]  /*1930*/  ULEA UR13, UR9, UR8, 0x18 ;  /* 0x00000008090d7291 */ /* 0x004fc4000f8ec0ff */
[----:B------:R-:W-:Y:S02]  /*1940*/  USHF.R.S32.HI UR41, URZ, 0x5, UR4 ;  /* 0x00000005ff297899 */ /* 0x000fe40008011404 */
[----:B------:R-:W-:Y:S02]  /*1950*/  UIADD3 UR4, UPT, UPT, UR6, -0x1, URZ ;  /* 0xffffffff06047890 */ /* 0x000fe4000fffe0ff */
[----:B------:R-:W-:Y:S02]  /*1960*/  UISETP.LT.U32.AND UP0, UPT, UR41, 0x3, UPT ;  /* 0x000000032900788c */ /* 0x000fe4000bf01070 */
[----:B------:R-:W-:Y:S02]  /*1970*/  UISETP.GE.U32.AND UP2, UPT, UR4, -0x3f, UPT ;  /* 0xffffffc10400788c */ /* 0x000fe4000bf46070 */
[----:B------:R-:W-:Y:S02]  /*1980*/  USEL UR40, UR41, 0x3, UP0 ;  /* 0x0000000329287887 */ /* 0x000fe40008000000 */
[----:B------:R-:W-:-:S02]  /*1990*/  ULOP3.LUT UR5, UR7, 0x40, URZ, 0xc0, !UPT ;  /* 0x0000004007057892 */ /* 0x000fc4000f8ec0ff */
[----:B------:R-:W-:Y:S02]  /*19a0*/  UIADD3 UR4, UPT, UPT, UR40, -0x1, URZ ;  /* 0xffffffff28047890 */ /* 0x000fe4000fffe0ff */
[----:B------:R-:W-:Y:S01]  /*19b0*/  ULEA UR30, UR28, UR13, 0x1 ;  /* 0x0000000d1c1e7291 */ /* 0x000fe2000f8e08ff */
[----:B------:R-:W2:Y:S02]  /*19c0*/  LDCU UR38, c[0x0][0x374] ;  /* 0x00006e80ff2677ac */ /* 0x000ea40008000800 */
[----:B------:R-:W-:Y:S02]  /*19d0*/  @UP2 UIADD3 UR4, UPT, UPT, UR40, URZ, URZ ;  /* 0x000000ff28042290 */ /* 0x000fe4000fffe0ff */
[----:B------:R-:W-:Y:S02]  /*19e0*/  ULOP3.LUT UR46, UR46, 0x20, URZ, 0xc0, !UPT ;  /* 0x000000202e2e7892 */ /* 0x000fe4000f8ec0ff */
[----:B------:R-:W-:Y:S02]  /*19f0*/  ULEA.HI UR45, UR28, UR5, URZ, 0x1b ;  /* 0x000000051c2d7291 */ /* 0x000fe4000f8fd8ff */
[----:B------:R-:W-:-:S02]  /*1a00*/  UIADD3 UR30, UPT, UPT, UR30, 0x3300, URZ ;  /* 0x000033001e1e7890 */ /* 0x000fc4000fffe0ff */
[----:B------:R-:W-:Y:S02]  /*1a10*/  UIADD3 UR44, UPT, UPT, UR41, -UR40, URZ ;  /* 0x80000028292c7290 */ /* 0x000fe4000fffe0ff */
[----:B------:R-:W-:Y:S02]  /*1a20*/  UIADD3 UR29, UPT, UPT, UR4, 0x1, URZ ;  /* 0x00000001041d7890 */ /* 0x000fe4000fffe0ff */
[----:B------:R-:W-:Y:S01]  /*1a30*/  UIADD3 UR43, UPT, UPT, -UR4, URZ, URZ ;  /* 0x000000ff042b7290 */ /* 0x000fe2000fffe1ff */
[----:B-1-3--:R-:W-:-:S11]  /*1a40*/  UMOV UR6, URZ ;  /* 0x000000ff00067c82 */ /* 0x00afd60008000000 */
.L_x_42:
[----:B------:R-:W1:Y:S02]  /*1a50*/  S2UR UR4, SR_CgaCtaId ;  /* 0x00000000000479c3 */ /* 0x000e640000008800 */
[----:B-1----:R-:W-:-:S09]  /*1a60*/  UISETP.NE.AND UP0, UPT, UR4, URZ, UPT ;  /* 0x000000ff0400728c */ /* 0x002fd2000bf05270 */
[----:B------:R-:W-:Y:S05]  /*1a70*/  BRA.U UP0, `(.L_x_23) ;  /* 0x0000000100287547 */ /* 0x000fea000b800000 */
[----:B------:R-:W-:Y:S02]  /*1a80*/  LEA R0, R9, UR13, 0x3 ;  /* 0x0000000d09007c11 */ /* 0x000fe4000f8e18ff */
[----:B------:R-:W-:-:S04]  /*1a90*/  SHF.L.U32 R2, R8, 0x1f, RZ ;  /* 0x0000001f08027819 */ /* 0x000fc800000006ff */
[----:B------:R-:W1:Y:S02]  /*1aa0*/  SYNCS.PHASECHK.TRANS64.TRYWAIT P0, [R0+URZ+0xe0], R2 ;  /* 0x0000e002000075a7 */ /* 0x000e6400080011ff */
[----:B-1----:R-:W-:Y:S05]  /*1ab0*/  @!P0 BRA `(.L_x_24) ;  /* 0x0000006000348947 */ /* 0x002fea0003800000 */
.L_x_132:
[----:B------:R-:W-:Y:S01]  /*1ac0*/  VIADD R9, R9, 0x1 ;  /* 0x0000000109097836 */ /* 0x000fe20000000000 */
[----:B------:R1:W-:Y:S04]  /*1ad0*/  SYNCS.ARRIVE.TRANS64.A1T0 RZ, [R0+URZ+0xd0], RZ ;  /* 0x0000d0ff00ff79a7 */ /* 0x0003e800081000ff */
[----:B------:R-:W-:-:S04]  /*1ae0*/  ISETP.NE.AND P0, PT, R9, 0x2, PT ;  /* 0x000000020900780c */ /* 0x000fc80003f05270 */
[----:B------:R-:W-:Y:S02]  /*1af0*/  SEL R9, R9, RZ, P0 ;  /* 0x000000ff09097207 */ /* 0x000fe40000000000 */
[----:B-1----:R-:W-:-:S04]  /*1b00*/  SEL R0, RZ, 0x1, P0 ;  /* 0x00000001ff007807 */ /* 0x002fc80000000000 */
[----:B------:R-:W-:-:S07]  /*1b10*/  LOP3.LUT R8, R8, R0, RZ, 0x3c, !PT ;  /* 0x0000000008087212 */ /* 0x000fce00078e3cff */
.L_x_23:
[----:B------:R-:W-:Y:S01]  /*1b20*/  ULEA UR4, UR6, UR13, 0x3 ;  /* 0x0000000d06047291 */ /* 0x000fe2000f8e18ff */
[----:B------:R-:W-:Y:S01]  /*1b30*/  SHF.L.U32 R0, R12, 0x1f, RZ ;  /* 0x0000001f0c007819 */ /* 0x000fe200000006ff */
[----:B------:R-:W-:Y:S02]  /*1b40*/  UISETP.GE.U32.AND UP0, UPT, UR47, 0x3f, UPT ;  /* 0x0000003f2f00788c */ /* 0x000fe4000bf06070 */
[----:B------:R-:W-:Y:S01]  /*1b50*/  ULEA UR11, UR25, UR46, 0x6 ;  /* 0x0000002e190b7291 */ /* 0x000fe2000f8e30ff */
[----:B------:R-:W-:-:S04]  /*1b60*/  UMOV UR7, URZ ;  /* 0x000000ff00077c82 */ /* 0x000fc80008000000 */
[----:B------:R1:W3:Y:S01]  /*1b70*/  SYNCS.PHASECHK.TRANS64.TRYWAIT P0, [UR4+0x18], R0 ;  /* 0x00001800ff0075a7 */ /* 0x0002e20008001104 */
[----:B------:R-:W-:-:S04]  /*1b80*/  ULEA.HI UR4, UR20, UR20, URZ, 0x1 ;  /* 0x0000001414047291 */ /* 0x000fc8000f8f08ff */
[----:B------:R-:W-:-:S04]  /*1b90*/  USHF.L.U32 UR4, UR4, 0x6, URZ ;  /* 0x0000000604047899 */ /* 0x000fc800080006ff */
[----:B------:R-:W-:-:S04]  /*1ba0*/  ULOP3.LUT UR35, UR4, 0xffffff80, URZ, 0xc0, !UPT ;  /* 0xffffff8004237892 */ /* 0x000fc8000f8ec0ff */
[----:B------:R-:W-:Y:S01]  /*1bb0*/  UIADD3 UR35, UPT, UPT, UR45, UR35, URZ ;  /* 0x000000232d237290 */ /* 0x000fe2000fffe0ff */
[----:B------:R-:W-:Y:S11]  /*1bc0*/  BRA.U !UP0, `(.L_x_25) ;  /* 0x0000000108c87547 */ /* 0x000ff6000b800000 */
[----:B------:R-:W-:Y:S01]  /*1bd0*/  UMOV UR16, UR43 ;  /* 0x0000002b00107c82 */ /* 0x000fe20008000000 */
[----:B------:R-:W-:Y:S01]  /*1be0*/  UMOV UR4, UR6 ;  /* 0x0000000600047c82 */ /* 0x000fe20008000000 */
[----:B------:R-:W-:-:S05]  /*1bf0*/  UMOV UR34, URZ ;  /* 0x000000ff00227c82 */ /* 0x000fca0008000000 */
.L_x_31:
[----:B------:R-:W-:Y:S01]  /*1c00*/  ULEA UR33, UR4, UR13, 0x3 ;  /* 0x0000000d04217291 */ /* 0x000fe2000f8e18ff */
[----:B------:R-:W-:Y:S01]  /*1c10*/  @P3 MOV R2, 0x3000 ;  /* 0x0000300000023802 */ /* 0x000fe20000000f00 */
[----:B-1-34-:R-:W-:Y:S10]  /*1c20*/  @P0 BRA `(.L_x_26) ;  /* 0x00000000000c0947 */ /* 0x01aff40003800000 */
[----:B------:R-:W-:-:S04]  /*1c30*/  SHF.L.U32 R3, R12, 0x1f, RZ ;  /* 0x0000001f0c037819 */ /* 0x000fc800000006ff */
[----:B------:R-:W3:Y:S02]  /*1c40*/  SYNCS.PHASECHK.TRANS64.TRYWAIT P0, [UR33+0x18], R3 ;  /* 0x00001803ff0075a7 */ /* 0x000ee40008001121 */
[----:B---3--:R-:W-:Y:S05]  /*1c50*/  @!P0 BRA `(.L_x_27) ;  /* 0x0000005c00e08947 */ /* 0x008fea0003800000 */
.L_x_26:
[----:B------:R3:W-:Y:S01]  /*1c60*/  @P3 SYNCS.ARRIVE.TRANS64 RZ, [UR33], R2 ;  /* 0x00000002ffff39a7 */ /* 0x0007e20008000021 */
[----:B------:R-:W-:Y:S02]  /*1c70*/  ULOP3.LUT UR5, UR21, 0x2, URZ, 0xfc, !UPT ;  /* 0x0000000215057892 */ /* 0x000fe4000f8efcff */
[----:B------:R-:W-:Y:S02]  /*1c80*/  UIADD3 UR16, UPT, UPT, UR16, 0x1, URZ ;  /* 0x0000000110107890 */ /* 0x000fe4000fffe0ff */
[----:B------:R-:W-:Y:S02]  /*1c90*/  UISETP.NE.AND UP0, UPT, UR5, 0x2, UPT ;  /* 0x000000020500788c */ /* 0x000fe4000bf05270 */
[----:B------:R-:W-:-:S07]  /*1ca0*/  UISETP.NE.AND UP2, UPT, UR16, 0x1, UPT ;  /* 0x000000011000788c */ /* 0x000fce000bf45270 */
[----:B------:R-:W-:Y:S05]  /*1cb0*/  BRA.U UP0, `(.L_x_28) ;  /* 0x0000000100047547 */ /* 0x000fea000b800000 */
[----:B--2---:R-:W-:Y:S05]  /*1cc0*/  BPT.TRAP 0x1 ;  /* 0x000000040000795c */ /* 0x004fea0000300000 */
.L_x_28:
[----:B------:R-:W-:Y:S04]  /*1cd0*/  BSSY.RECONVERGENT B0, `(.L_x_29) ;  /* 0x0000003000007945 */ /* 0x000fe80003800200 */
[----:B------:R-:W-:Y:S05]  /*1ce0*/  @!P2 BRA `(.L_x_30) ;  /* 0x000000000004a947 */ /* 0x000fea0003800000 */
[----:B--2---:R-:W-:Y:S05]  /*1cf0*/  BPT.TRAP 0x1 ;  /* 0x000000040000795c */ /* 0x004fea0000300000 */
.L_x_30:
[----:B--2---:R-:W-:Y:S05]  /*1d00*/  BSYNC.RECONVERGENT B0 ;  /* 0x0000000000007941 */ /* 0x004fea0003800200 */
.L_x_29:
[----:B------:R-:W-:Y:S02]  /*1d10*/  UIADD3 UR5, UPT, UPT, UR4, 0x1, URZ ;  /* 0x0000000104057890 */ /* 0x000fe4000fffe0ff */
[----:B------:R-:W-:Y:S02]  /*1d20*/  USHF.L.U32 UR8, UR4, 0xb, URZ ;  /* 0x0000000b04087899 */ /* 0x000fe400080006ff */
[----:B------:R-:W-:Y:S02]  /*1d30*/  UISETP.NE.AND UP0, UPT, UR5, 0x3, UPT ;  /* 0x000000030500788c */ /* 0x000fe4000bf05270 */
[----:B------:R-:W-:Y:S02]  /*1d40*/  ULOP3.LUT UR32, UR8, UR28, URZ, 0xfc, !UPT ;  /* 0x0000001c08207292 */ /* 0x000fe4000f8efcff */
[----:B------:R-:W-:Y:S02]  /*1d50*/  USEL UR7, URZ, 0x1, UP0 ;  /* 0x00000001ff077887 */ /* 0x000fe40008000000 */
[----:B------:R-:W-:-:S02]  /*1d60*/  USEL UR6, UR5, URZ, UP0 ;  /* 0x000000ff05067287 */ /* 0x000fc40008000000 */
[----:B------:R-:W-:Y:S02]  /*1d70*/  UIADD3 UR14, UP1, UPT, UR26, 0x80, URZ ;  /* 0x000000801a0e7890 */ /* 0x000fe4000ff3e0ff */
[----:B------:R-:W-:Y:S01]  /*1d80*/  ULEA UR5, UR6, UR13, 0x3 ;  /* 0x0000000d06057291 */ /* 0x000fe2000f8e18ff */
[----:B------:R-:W-:Y:S01]  /*1d90*/  LOP3.LUT R12, R12, UR7, RZ, 0x3c, !PT ;  /* 0x000000070c0c7c12 */ /* 0x000fe2000f8e3cff */
[----:B------:R-:W-:Y:S02]  /*1da0*/  ULEA UR32, UR32, UR13, 0x1 ;  /* 0x0000000d20207291 */ /* 0x000fe4000f8e08ff */
[----:B------:R-:W-:Y:S01]  /*1db0*/  UIADD3 UR4, UP0, UPT, UR26, 0x180, URZ ;  /* 0x000001801a047890 */ /* 0x000fe2000ff1e0ff */
[----:B-1----:R-:W-:Y:S01]  /*1dc0*/  SHF.L.U32 R0, R12, 0x1f, RZ ;  /* 0x0000001f0c007819 */ /* 0x002fe200000006ff */
[----:B------:R-:W-:Y:S02]  /*1dd0*/  ULOP3.LUT UR33, UR33, 0xfefffff8, URZ, 0xc0, !UPT ;  /* 0xfefffff821217892 */ /* 0x000fe4000f8ec0ff */
[----:B------:R-:W-:Y:S01]  /*1de0*/  UIADD3.X UR15, UPT, UPT, URZ, UR27, URZ, UP1, !UPT ;  /* 0x0000001bff0f7290 */ /* 0x000fe20008ffe4ff */
[----:B------:R4:W1:Y:S01]  /*1df0*/  SYNCS.PHASECHK.TRANS64.TRYWAIT P0, [UR5+0x18], R0 ;  /* 0x00001800ff0075a7 */ /* 0x0008620008001105 */
[----:B------:R-:W-:-:S02]  /*1e00*/  UIADD3 UR32, UPT, UPT, UR32, 0x3300, URZ ;  /* 0x0000330020207890 */ /* 0x000fc4000fffe0ff */
[----:B------:R-:W-:Y:S02]  /*1e10*/  UPRMT UR7, URZ, 0x5410, UR24 ;  /* 0x00005410ff077896 */ /* 0x000fe40008000018 */
[----:B------:R-:W-:Y:S02]  /*1e20*/  UIADD3 UR8, UPT, UPT, UR13, 0x6300, UR8 ;  /* 0x000063000d087890 */ /* 0x000fe4000fffe008 */
[----:B------:R-:W-:Y:S01]  /*1e30*/  UIADD3.X UR5, UPT, UPT, URZ, UR27, URZ, UP0, !UPT ;  /* 0x0000001bff057290 */ /* 0x000fe200087fe4ff */
[----:B------:R-:W-:Y:S01]  /*1e40*/  UMOV UR18, 0x0 ;  /* 0x0000000000127882 */ /* 0x000fe20000000000 */
[----:B------:R-:W-:Y:S01]  /*1e50*/  UMOV UR19, 0x10000000 ;  /* 0x1000000000137882 */ /* 0x000fe20000000000 */
[----:B------:R-:W-:Y:S01]  /*1e60*/  UMOV UR10, UR34 ;  /* 0x00000022000a7c82 */ /* 0x000fe20008000000 */
[----:B------:R-:W-:Y:S01]  /*1e70*/  UMOV UR12, UR36 ;  /* 0x00000024000c7c82 */ /* 0x000fe20008000000 */
[----:B------:R-:W-:Y:S01]  /*1e80*/  UMOV UR9, UR33 ;  /* 0x0000002100097c82 */ /* 0x000fe20008000000 */
[----:B------:R2:W-:Y:S03]  /*1e90*/  UTMALDG.3D.MULTICAST.2CTA [UR32], [UR14], UR7, desc[UR18] ;  /* 0x000012200e0073b4 */ /* 0x0005e60008211807 */
[----:B------:R3:W-:Y:S01]  /*1ea0*/  UTMALDG.3D.2CTA [UR8], [UR4], desc[UR18] ;  /* 0x00001208040075b4 */ /* 0x0007e20008211000 */
[----:B--2---:R-:W-:Y:S01]  /*1eb0*/  UIADD3 UR34, UPT, UPT, UR34, 0x20, URZ ;  /* 0x0000002022227890 */ /* 0x004fe2000fffe0ff */
[----:B------:R-:W-:Y:S01]  /*1ec0*/  UMOV UR7, UR29 ;  /* 0x0000001d00077c82 */ /* 0x000fe20008000000 */
[----:B---3--:R-:W-:Y:S01]  /*1ed0*/  UMOV UR4, UR6 ;  /* 0x0000000600047c82 */ /* 0x008fe20008000000 */
[----:B------:R-:W-:Y:S09]  /*1ee0*/  BRA.U UP2, `(.L_x_31) ;  /* 0xfffffffd02447547 */ /* 0x000ff2000b83ffff */
.L_x_25:
[----:B------:R-:W-:Y:S01]  /*1ef0*/  ULEA UR4, UR6, UR13, 0x3 ;  /* 0x0000000d06047291 */ /* 0x000fe2000f8e18ff */
[----:B-1--4-:R-:W-:Y:S01]  /*1f00*/  SHF.L.U32 R0, R12, 0x1f, RZ ;  /* 0x0000001f0c007819 */ /* 0x012fe200000006ff */
[----:B------:R-:W-:Y:S01]  /*1f10*/  @!P1 SYNCS.ARRIVE.TRANS64.A1T0 RZ, [UR13+0x68], RZ ;  /* 0x000068ffffff99a7 */ /* 0x000fe2000810000d */
[----:B------:R-:W-:-:S06]  /*1f20*/  UISETP.GT.AND UP0, UPT, UR41, UR40, UPT ;  /* 0x000000282900728c */ /* 0x000fcc000bf04270 */
[----:B---3--:R1:W3:Y:S03]  /*1f30*/  SYNCS.PHASECHK.TRANS64.TRYWAIT P0, [UR4+0x18], R0 ;  /* 0x00001800ff0075a7 */ /* 0x0082e60008001104 */
[----:B------:R-:W-:Y:S05]  /*1f40*/  BRA.U !UP0, `(.L_x_32) ;  /* 0x0000000108c07547 */ /* 0x000fea000b800000 */
[----:B------:R-:W-:Y:S01]  /*1f50*/  UIADD3 UR25, UPT, UPT, UR44, UR7, URZ ;  /* 0x000000072c197290 */ /* 0x000fe2000fffe0ff */
[----:B------:R-:W-:-:S11]  /*1f60*/  UMOV UR4, UR6 ;  /* 0x0000000600047c82 */ /* 0x000fd60008000000 */
.L_x_38:
[----:B------:R-:W-:Y:S01]  /*1f70*/  ULEA UR17, UR4, UR13, 0x3 ;  /* 0x0000000d04117291 */ /* 0x000fe2000f8e18ff */
[----:B---3--:R-:W-:Y:S01]  /*1f80*/  @P3 MOV R2, 0x3000 ;  /* 0x0000300000023802 */ /* 0x008fe20000000f00 */
[----:B-1-3--:R-:W-:Y:S10]  /*1f90*/  @P0 BRA `(.L_x_33) ;  /* 0x00000000000c0947 */ /* 0x00aff40003800000 */
[----:B------:R-:W-:-:S04]  /*1fa0*/  SHF.L.U32 R3, R12, 0x1f, RZ ;  /* 0x0000001f0c037819 */ /* 0x000fc800000006ff */
[----:B------:R-:W3:Y:S02]  /*1fb0*/  SYNCS.PHASECHK.TRANS64.TRYWAIT P0, [UR17+0x18], R3 ;  /* 0x00001803ff0075a7 */ /* 0x000ee40008001111 */
[----:B---3--:R-:W-:Y:S05]  /*1fc0*/  @!P0 BRA `(.L_x_34) ;  /* 0x0000005c001c8947 */ /* 0x008fea0003800000 */
.L_x_33:
[----:B------:R3:W-:Y:S01]  /*1fd0*/  @P3 SYNCS.ARRIVE.TRANS64 RZ, [UR17], R2 ;  /* 0x00000002ffff39a7 */ /* 0x0007e20008000011 */
[----:B------:R-:W-:-:S04]  /*1fe0*/  ULOP3.LUT UR5, UR21, 0x2, URZ, 0xfc, !UPT ;  /* 0x0000000215057892 */ /* 0x000fc8000f8efcff */
[----:B------:R-:W-:-:S09]  /*1ff0*/  UISETP.NE.AND UP0, UPT, UR5, 0x2, UPT ;  /* 0x000000020500788c */ /* 0x000fd2000bf05270 */
[----:B------:R-:W-:Y:S05]  /*2000*/  BRA.U UP0, `(.L_x_35) ;  /* 0x0000000100047547 */ /* 0x000fea000b800000 */
[----:B--2---:R-:W-:Y:S05]  /*2010*/  BPT.TRAP 0x1 ;  /* 0x000000040000795c */ /* 0x004fea0000300000 */
.L_x_35:
[----:B------:R-:W-:Y:S04]  /*2020*/  BSSY.RECONVERGENT B0, `(.L_x_36) ;  /* 0x0000003000007945 */ /* 0x000fe80003800200 */
[----:B------:R-:W-:Y:S05]  /*2030*/  @!P2 BRA `(.L_x_37) ;  /* 0x000000000004a947 */ /* 0x000fea0003800000 */
[----:B--2---:R-:W-:Y:S05]  /*2040*/  BPT.TRAP 0x1 ;  /* 0x000000040000795c */ /* 0x004fea0000300000 */
.L_x_37:
[----:B--2---:R-:W-:Y:S05]  /*2050*/  BSYNC.RECONVERGENT B0 ;  /* 0x0000000000007941 */ /* 0x004fea0003800200 */
.L_x_36:
[----:B------:R-:W-:Y:S02]  /*2060*/  UIADD3 UR5, UPT, UPT, UR4, 0x1, URZ ;  /* 0x0000000104057890 */ /* 0x000fe4000fffe0ff */
[----:B------:R-:W-:Y:S02]  /*2070*/  UIADD3 UR14, UP1, UPT, UR26, 0x80, URZ ;  /* 0x000000801a0e7890 */ /* 0x000fe4000ff3e0ff */
[----:B------:R-:W-:Y:S02]  /*2080*/  UISETP.NE.AND UP0, UPT, UR5, 0x3, UPT ;  /* 0x000000030500788c */ /* 0x000fe4000bf05270 */
[----:B------:R-:W-:Y:S02]  /*2090*/  ULEA UR16, UR4, UR30, 0xc ;  /* 0x0000001e04107291 */ /* 0x000fe4000f8e60ff */
[----:B------:R-:W-:Y:S02]  /*20a0*/  USEL UR8, URZ, 0x1, UP0 ;  /* 0x00000001ff087887 */ /* 0x000fe40008000000 */
[----:B------:R-:W-:-:S02]  /*20b0*/  USEL UR6, UR5, URZ, UP0 ;  /* 0x000000ff05067287 */ /* 0x000fc40008000000 */
[----:B------:R-:W-:Y:S02]  /*20c0*/  UIADD3 UR22, UP0, UPT, UR26, 0x180, URZ ;  /* 0x000001801a167890 */ /* 0x000fe4000ff1e0ff */
[----:B------:R-:W-:Y:S01]  /*20d0*/  LOP3.LUT R12, R12, UR8, RZ, 0x3c, !PT ;  /* 0x000000080c0c7c12 */ /* 0x000fe2000f8e3cff */
[----:B------:R-:W-:Y:S02]  /*20e0*/  ULEA UR8, UR4, UR13, 0xb ;  /* 0x0000000d04087291 */ /* 0x000fe4000f8e58ff */
[----:B------:R-:W-:Y:S01]  /*20f0*/  ULEA UR5, UR6, UR13, 0x3 ;  /* 0x0000000d06057291 */ /* 0x000fe2000f8e18ff */
[----:B-1----:R-:W-:Y:S01]  /*2100*/  SHF.L.U32 R0, R12, 0x1f, RZ ;  /* 0x0000001f0c007819 */ /* 0x002fe200000006ff */
[----:B------:R-:W-:Y:S02]  /*2110*/  USHF.L.U32 UR18, UR7, 0x5, URZ ;  /* 0x0000000507127899 */ /* 0x000fe400080006ff */
[----:B------:R-:W-:Y:S02]  /*2120*/  ULOP3.LUT UR17, UR17, 0xfefffff8, URZ, 0xc0, !UPT ;  /* 0xfefffff811117892 */ /* 0x000fe4000f8ec0ff */
[----:B------:R-:W-:-:S02]  /*2130*/  UIADD3.X UR15, UPT, UPT, URZ, UR27, URZ, UP1, !UPT ;  /* 0x0000001bff0f7290 */ /* 0x000fc40008ffe4ff */
[----:B------:R-:W-:Y:S01]  /*2140*/  UPRMT UR4, URZ, 0x5410, UR24 ;  /* 0x00005410ff047896 */ /* 0x000fe20008000018 */
[----:B------:R4:W1:Y:S01]  /*2150*/  SYNCS.PHASECHK.TRANS64.TRYWAIT P0, [UR5+0x18], R0 ;  /* 0x00001800ff0075a7 */ /* 0x0008620008001105 */
[----:B------:R-:W-:Y:S02]  /*2160*/  UIADD3 UR8, UPT, UPT, UR8, 0x6300, URZ ;  /* 0x0000630008087890 */ /* 0x000fe4000fffe0ff */
[----:B------:R-:W-:Y:S01]  /*2170*/  UIADD3.X UR23, UPT, UPT, URZ, UR27, URZ, UP0, !UPT ;  /* 0x0000001bff177290 */ /* 0x000fe200087fe4ff */
[----:B------:R-:W-:Y:S01]  /*2180*/  UMOV UR32, 0x0 ;  /* 0x0000000000207882 */ /* 0x000fe20000000000 */
[----:B------:R-:W-:Y:S01]  /*2190*/  UMOV UR33, 0x10000000 ;  /* 0x1000000000217882 */ /* 0x000fe20000000000 */
[----:B------:R-:W-:Y:S01]  /*21a0*/  UMOV UR19, UR35 ;  /* 0x0000002300137c82 */ /* 0x000fe20008000000 */
[----:B------:R-:W-:Y:S01]  /*21b0*/  UMOV UR20, UR36 ;  /* 0x0000002400147c82 */ /* 0x000fe20008000000 */
[----:B------:R-:W-:Y:S01]  /*21c0*/  UMOV UR12, UR36 ;  /* 0x00000024000c7c82 */ /* 0x000fe20008000000 */
[----:B------:R-:W-:Y:S01]  /*21d0*/  UMOV UR9, UR17 ;  /* 0x0000001100097c82 */ /* 0x000fe20008000000 */
[----:B------:R-:W-:Y:S01]  /*21e0*/  UMOV UR10, UR18 ;  /* 0x00000012000a7c82 */ /* 0x000fe20008000000 */
[----:B------:R2:W-:Y:S01]  /*21f0*/  UTMALDG.3D.MULTICAST.2CTA [UR16], [UR14], UR4, desc[UR32] ;  /* 0x000020100e0073b4 */ /* 0x0005e20008211804 */
[----:B------:R-:W-:-:S04]  /*2200*/  UIADD3 UR7, UPT, UPT, UR7, 0x1, URZ ;  /* 0x0000000107077890 */ /* 0x000fc8000fffe0ff */
[----:B------:R-:W-:Y:S01]  /*2210*/  UISETP.NE.AND UP0, UPT, UR7, UR25, UPT ;  /* 0x000000190700728c */ /* 0x000fe2000bf05270 */
[----:B------:R4:W-:Y:S01]  /*2220*/  UTMALDG.3D.2CTA [UR8], [UR22], desc[UR32] ;  /* 0x00002008160075b4 */ /* 0x0009e20008211000 */
[----:B--2---:R-:W-:-:S07]  /*2230*/  UMOV UR4, UR6 ;  /* 0x0000000600047c82 */ /* 0x004fce0008000000 */
[----:B----4-:R-:W-:Y:S05]  /*2240*/  BRA.U UP0, `(.L_x_38) ;  /* 0xfffffffd00487547 */ /* 0x010fea000b83ffff */
.L_x_32:
[C---:B------:R-:W-:Y:S01]  /*2250*/  LEA R3, R11.reuse, UR13, 0x3 ;  /* 0x0000000d0b037c11 */ /* 0x040fe2000f8e18ff */
[----:B------:R-:W-:Y:S01]  /*2260*/  NOP ;  /* 0x0000000000007918 */ /* 0x000fe20000000000 */
[----:B-1----:R-:W-:Y:S02]  /*2270*/  SHF.L.U32 R0, R10, 0x1f, RZ ;  /* 0x0000001f0a007819 */ /* 0x002fe400000006ff */
[----:B------:R-:W-:Y:S02]  /*2280*/  LEA R4, R11, UR13, 0x4 ;  /* 0x0000000d0b047c11 */ /* 0x000fe4000f8e20ff */
[----:B---3--:R-:W1:Y:S02]  /*2290*/  SYNCS.PHASECHK.TRANS64.TRYWAIT P0, [R3+URZ+0x70], R0 ;  /* 0x00007000030075a7 */ /* 0x008e6400080011ff */
[----:B-1----:R-:W-:Y:S05]  /*22a0*/  @!P0 BRA `(.L_x_39) ;  /* 0x00000058007c8947 */ /* 0x002fea0003800000 */
.L_x_135:
[----:B------:R-:W3:Y:S01]  /*22b0*/  LDS.128 R4, [R4+0x100] ;  /* 0x0001000004047984 */ /* 0x000ee20000000c00 */
[----:B------:R-:W-:Y:S01]  /*22c0*/  UISETP.GE.AND UP0, UPT, UR42, 0x1, UPT ;  /* 0x000000012a00788c */ /* 0x000fe2000bf06270 */
[----:B------:R-:W-:Y:S01]  /*22d0*/  @!PT LDS RZ, [RZ] ;  /* 0x00000000fffff984 */ /* 0x000fe20000000800 */
[----:B------:R-:W-:Y:S01]  /*22e0*/  @!PT LDS RZ, [RZ] ;  /* 0x00000000fffff984 */ /* 0x000fe20000000800 */
[----:B------:R-:W-:Y:S01]  /*22f0*/  @!PT LDS RZ, [RZ] ;  /* 0x00000000fffff984 */ /* 0x000fe20000000800 */
[----:B------:R-:W-:Y:S01]  /*2300*/  @!PT LDS RZ, [RZ] ;  /* 0x00000000fffff984 */ /* 0x000fe20000000800 */
[----:B------:R4:W-:Y:S06]  /*2310*/  MEMBAR.ALL.CTA ;  /* 0x0000000000007992 */ /* 0x0009ec0000008000 */
[----:B----4-:R-:W4:Y:S01]  /*2320*/  FENCE.VIEW.ASYNC.S ;  /* 0x00000000000073c6 */ /* 0x010f220000000000 */
[----:B---3--:R-:W-:-:S13]  /*2330*/  LOP3.LUT P0, RZ, R6, 0x1, RZ, 0xc0, !PT ;  /* 0x0000000106ff7812 */ /* 0x008fda000780c0ff */
[----:B----4-:R-:W-:Y:S01]  /*2340*/  VOTEU.ANY UP1, P0 ;  /* 0x0000000000ff7886 */ /* 0x010fe20000020100 */
[----:B------:R-:W-:-:S13]  /*2350*/  PLOP3.LUT P0, PT, PT, PT, UP1, 0x80, 0x8 ;  /* 0x000000000008781c */ /* 0x000fda0003f0f018 */
[----:B-1----:R-:W-:Y:S02]  /*2360*/  @P0 LOP3.LUT R0, R5, 0xffff, RZ, 0xc0, !PT ;  /* 0x0000ffff05000812 */ /* 0x002fe400078ec0ff */
[----:B------:R-:W-:Y:S02]  /*2370*/  @P0 MOV R2, R4 ;  /* 0x0000000400020202 */ /* 0x000fe40000000f00 */
[----:B------:R-:W-:Y:S01]  /*2380*/  @P0 R2UR UR5, R0 ;  /* 0x00000000000502ca */ /* 0x000fe200000e0000 */
[----:B------:R-:W-:Y:S01]  /*2390*/  VIADD R0, R3, 0x80 ;  /* 0x0000008003007836 */ /* 0x000fe20000000000 */
[----:B------:R-:W-:Y:S02]  /*23a0*/  @P0 SHF.R.U32.HI R4, RZ, 0x10, R5 ;  /* 0x00000010ff040819 */ /* 0x000fe40000011605 */
[----:B------:R-:W-:Y:S02]  /*23b0*/  @P0 R2UR UR7, R2 ;  /* 0x00000000020702ca */ /* 0x000fe400000e0000 */
[----:B------:R-:W-:-:S02]  /*23c0*/  PRMT R0, RZ, 0x654, R0 ;  /* 0x00000654ff007816 */ /* 0x000fc40000000000 */
[----:B------:R-:W-:Y:S02]  /*23d0*/  @P0 R2UR UR4, R4 ;  /* 0x00000000040402ca */ /* 0x000fe400000e0000 */
[----:B------:R1:W-:Y:S03]  /*23e0*/  SYNCS.ARRIVE.TRANS64.RED.A1T0 RZ, [R0+URZ], RZ ;  /* 0x000000ff00ff79a7 */ /* 0x0003e600081004ff */
[----:B------:R-:W-:-:S04]  /*23f0*/  @UP1 UMOV UR31, UR5 ;  /* 0x00000005001f1c82 */ /* 0x000fc80008000000 */
[----:B------:R-:W-:-:S04]  /*2400*/  @UP1 UMOV UR37, UR7 ;  /* 0x0000000700251c82 */ /* 0x000fc80008000000 */
[----:B------:R-:W-:Y:S01]  /*2410*/  @UP1 UMOV UR36, UR4 ;  /* 0x0000000400241c82 */ /* 0x000fe20008000000 */
[----:B------:R-:W-:Y:S05]  /*2420*/  BRA.U !UP0, `(.L_x_40) ;  /* 0x0000000108d47547 */ /* 0x000fea000b800000 */
[----:B------:R-:W2:Y:S01]  /*2430*/  LDCU.128 UR16, c[0x0][0xb10] ;  /* 0x00016200ff1077ac */ /* 0x000ea20008000c00 */
[----:B------:R-:W3:Y:S01]  /*2440*/  LDCU UR12, c[0x0][0xb20] ;  /* 0x00016400ff0c77ac */ /* 0x000ee20008000800 */
[----:B------:R-:W4:Y:S01]  /*2450*/  LDCU UR20, c[0x0][0xb0c] ;  /* 0x00016180ff1477ac */ /* 0x000f220008000800 */
[----:B------:R-:W1:Y:S01]  /*2460*/  LDCU.64 UR8, c[0x0][0xb28] ;  /* 0x00016500ff0877ac */ /* 0x000e620008000a00 */
[----:B------:R-:W-:Y:S02]  /*2470*/  UISETP.NE.AND UP3, UPT, UR42, 0x1, UPT ;  /* 0x000000012a00788c */ /* 0x000fe4000bf65270 */
[----:B--2---:R-:W-:Y:S02]  /*2480*/  UIMAD.WIDE.U32 UR10, UR38, UR19, URZ ;  /* 0x00000013260a72a5 */ /* 0x004fe4000f8e00ff */
[----:B------:R-:W-:Y:S02]  /*2490*/  UIMAD.WIDE.U32 UR4, UR39, UR16, URZ ;  /* 0x00000010270472a5 */ /* 0x000fe4000f8e00ff */
[----:B------:R-:W-:-:S02]  /*24a0*/  UISETP.NE.AND UP0, UPT, UR18, 0x1, UPT ;  /* 0x000000011200788c */ /* 0x000fc4000bf05270 */
[----:B------:R-:W-:Y:S01]  /*24b0*/  UIMAD.WIDE.U32 UR22, UR31, UR19, URZ ;  /* 0x000000131f1672a5 */ /* 0x000fe2000f8e00ff */
[----:B------:R-:W-:Y:S02]  /*24c0*/  UMOV UR10, UR11 ;  /* 0x0000000b000a7c82 */ /* 0x000fe40008000000 */
[----:B------:R-:W-:Y:S01]  /*24d0*/  UMOV UR4, UR5 ;  /* 0x0000000500047c82 */ /* 0x000fe20008000000 */
[----:B---3--:R-:W-:Y:S02]  /*24e0*/  USHF.R.U32.HI UR10, URZ, UR12, UR10 ;  /* 0x0000000cff0a7299 */ /* 0x008fe4000801160a */
[----:B----4-:R-:W-:Y:S02]  /*24f0*/  UISETP.NE.AND UP2, UPT, UR20, 0x1, UPT ;  /* 0x000000011400788c */ /* 0x010fe4000bf45270 */
[----:B------:R-:W-:Y:S02]  /*2500*/  USHF.R.U32.HI UR4, URZ, UR17, UR4 ;  /* 0x00000011ff047299 */ /* 0x000fe40008011604 */
[----:B------:R-:W-:-:S02]  /*2510*/  USEL UR5, UR38, UR10, !UP0 ;  /* 0x0000000a26057287 */ /* 0x000fc4000c000000 */
[----:B------:R-:W-:Y:S02]  /*2520*/  USEL UR7, UR39, UR4, !UP2 ;  /* 0x0000000427077287 */ /* 0x000fe4000d000000 */
[----:B-1----:R-:W-:Y:S01]  /*2530*/  UIMAD.WIDE.U32 UR10, UR5, UR8, URZ ;  /* 0x00000008050a72a5 */ /* 0x002fe2000f8e00ff */
[----:B------:R-:W-:Y:S01]  /*2540*/  UMOV UR4, UR23 ;  /* 0x0000001700047c82 */ /* 0x000fe20008000000 */
[----:B------:R-:W-:Y:S02]  /*2550*/  UIMAD.WIDE.U32 UR14, UR37, UR16, URZ ;  /* 0x00000010250e72a5 */ /* 0x000fe4000f8e00ff */
[----:B------:R-:W-:-:S03]  /*2560*/  UIMAD.WIDE.U32 UR22, UR7, UR8, URZ ;  /* 0x00000008071672a5 */ /* 0x000fc6000f8e00ff */
[----:B------:R-:W-:Y:S01]  /*2570*/  UMOV UR10, UR11 ;  /* 0x0000000b000a7c82 */ /* 0x000fe20008000000 */
[----:B------:R-:W-:Y:S02]  /*2580*/  USHF.R.U32.HI UR4, URZ, UR12, UR4 ;  /* 0x0000000cff047299 */ /* 0x000fe40008011604 */
[----:B------:R-:W-:Y:S01]  /*2590*/  @UP3 USHF.R.U32.HI UR5, URZ, UR9, UR10 ;  /* 0x00000009ff053299 */ /* 0x000fe2000801160a */
[----:B------:R-:W-:Y:S01]  /*25a0*/  UMOV UR14, UR15 ;  /* 0x0000000f000e7c82 */ /* 0x000fe20008000000 */
[----:B------:R-:W-:Y:S01]  /*25b0*/  UMOV UR22, UR23 ;  /* 0x0000001700167c82 */ /* 0x000fe20008000000 */
[----:B------:R-:W-:Y:S02]  /*25c0*/  USHF.R.U32.HI UR17, URZ, UR17, UR14 ;  /* 0x00000011ff117299 */ /* 0x000fe4000801160e */
[----:B------:R-:W-:Y:S02]  /*25d0*/  USEL UR4, UR31, UR4, !UP0 ;  /* 0x000000041f047287 */ /* 0x000fe4000c000000 */
[----:B------:R-:W-:-:S02]  /*25e0*/  @UP3 USHF.R.U32.HI UR7, URZ, UR9, UR22 ;  /* 0x00000009ff073299 */ /* 0x000fc40008011616 */
[----:B------:R-:W-:Y:S02]  /*25f0*/  UIMAD UR10, UR42, UR5, URZ ;  /* 0x000000052a0a72a4 */ /* 0x000fe4000f8e02ff */
[----:B------:R-:W-:Y:S02]  /*2600*/  USEL UR5, UR37, UR17, !UP2 ;  /* 0x0000001125057287 */ /* 0x000fe4000d000000 */
[----:B------:R-:W-:Y:S02]  /*2610*/  UIMAD UR12, UR42, UR7, URZ ;  /* 0x000000072a0c72a4 */ /* 0x000fe4000f8e02ff */
[----:B------:R-:W-:Y:S02]  /*2620*/  UISETP.GE.AND UP0, UPT, UR4, UR10, UPT ;  /* 0x0000000a0400728c */ /* 0x000fe4000bf06270 */
[----:B------:R-:W-:Y:S02]  /*2630*/  UIMAD.WIDE.U32 UR10, UR4, UR8, URZ ;  /* 0x00000008040a72a5 */ /* 0x000fe4000f8e00ff */
[----:B------:R-:W-:-:S02]  /*2640*/  UISETP.GE.OR UP0, UPT, UR5, UR12, UP0 ;  /* 0x0000000c0500728c */ /* 0x000fc40008706670 */
[----:B------:R-:W-:Y:S02]  /*2650*/  UIMAD.WIDE.U32 UR14, UR5, UR8, URZ ;  /* 0x00000008050e72a5 */ /* 0x000fe4000f8e00ff */
[----:B------:R-:W-:Y:S01]  /*2660*/  UIADD3 UR12, UPT, UPT, -UR5, URZ, URZ ;  /* 0x000000ff050c7290 */ /* 0x000fe2000fffe1ff */
[----:B------:R-:W-:Y:S01]  /*2670*/  UMOV UR10, UR11 ;  /* 0x0000000b000a7c82 */ /* 0x000fe20008000000 */
[----:B------:R-:W-:Y:S02]  /*2680*/  UIADD3 UR11, UPT, UPT, -UR4, URZ, URZ ;  /* 0x000000ff040b7290 */ /* 0x000fe4000fffe1ff */
[----:B------:R-:W-:-:S03]  /*2690*/  USHF.R.U32.HI UR10, URZ, UR9, UR10 ;  /* 0x00000009ff0a7299 */ /* 0x000fc6000801160a */
[----:B------:R-:W-:Y:S01]  /*26a0*/  @!UP0 UMOV UR8, UR15 ;  /* 0x0000000f00088c82 */ /* 0x000fe20008000000 */
[----:B------:R-:W-:Y:S02]  /*26b0*/  UIMAD UR11, UR18, UR11, UR31 ;  /* 0x0000000b120b72a4 */ /* 0x000fe4000f8e021f */
[----:B------:R-:W-:Y:S02]  /*26c0*/  USEL UR10, UR4, UR10, !UP3 ;  /* 0x0000000a040a7287 */ /* 0x000fe4000d800000 */
[----:B------:R-:W-:Y:S02]  /*26d0*/  @!UP0 USHF.R.U32.HI UR8, URZ, UR9, UR8 ;  /* 0x00000009ff088299 */ /* 0x000fe40008011608 */
[----:B------:R-:W-:Y:S02]  /*26e0*/  UIADD3 UR9, UPT, UPT, -UR10, URZ, URZ ;  /* 0x000000ff0a097290 */ /* 0x000fe4000fffe1ff */
[----:B------:R-:W-:Y:S02]  /*26f0*/  @!UP0 USEL UR8, UR5, UR8, !UP3 ;  /* 0x0000000805088287 */ /* 0x000fe4000d800000 */
[----:B------:R-:W-:-:S02]  /*2700*/  UIMAD UR9, UR42, UR9, UR4 ;  /* 0x000000092a0972a4 */ /* 0x000fc4000f8e0204 */
[----:B------:R-:W-:Y:S02]  /*2710*/  @!UP0 UIADD3 UR10, UPT, UPT, UR10, -UR8, URZ ;  /* 0x800000080a0a8290 */ /* 0x000fe4000fffe0ff */
[----:B------:R-:W-:Y:S02]  /*2720*/  @!UP0 UIMAD UR8, UR9, UR7, UR8 ;  /* 0x00000007090882a4 */ /* 0x000fe4000f8e0208 */
[----:B------:R-:W-:Y:S02]  /*2730*/  @!UP0 UIMAD UR4, UR42, UR10, UR5 ;  /* 0x0000000a2a0482a4 */ /* 0x000fe4000f8e0205 */
[----:B------:R-:W-:Y:S02]  /*2740*/  UIMAD UR7, UR20, UR12, UR37 ;  /* 0x0000000c140772a4 */ /* 0x000fe4000f8e0225 */
[----:B------:R-:W-:Y:S01]  /*2750*/  UIMAD UR31, UR4, UR18, UR11 ;  /* 0x00000012041f72a4 */ /* 0x000fe2000f8e020b */
[----:B------:R-:W-:Y:S02]  /*2760*/  @!UP0 UMOV UR5, UR8 ;  /* 0x0000000800058c82 */ /* 0x000fe40008000000 */
[----:B------:R-:W-:-:S12]  /*2770*/  UIMAD UR37, UR5, UR20, UR7 ;  /* 0x00000014052572a4 */ /* 0x000fd8000f8e0207 */
.L_x_40:
[----:B------:R-:W3:Y:S02]  /*2780*/  LDCU UR4, c[0x0][0xb30] ;  /* 0x00016600ff0477ac */ /* 0x000ee40008000800 */
[----:B---3--:R-:W-:-:S09]  /*2790*/  UISETP.NE.AND UP0, UPT, UR4, 0x1, UPT ;  /* 0x000000010400788c */ /* 0x008fd2000bf05270 */
[----:B------:R-:W-:Y:S05]  /*27a0*/  BRA.U UP0, `(.L_x_41) ;  /* 0x0000000100447547 */ /* 0x000fea000b800000 */
[----:B------:R-:W3:Y:S01]  /*27b0*/  LDCU.128 UR16, c[0x0][0xb10] ;  /* 0x00016200ff1077ac */ /* 0x000ee20008000c00 */
[----:B------:R-:W4:Y:S01]  /*27c0*/  LDCU UR10, c[0x0][0xb0c] ;  /* 0x00016180ff0a77ac */ /* 0x000f220008000800 */
[----:B------:R-:W1:Y:S01]  /*27d0*/  LDCU UR7, c[0x0][0xb20] ;  /* 0x00016400ff0777ac */ /* 0x000e620008000800 */
[----:B---3--:R-:W-:Y:S02]  /*27e0*/  UIMAD.WIDE.U32 UR8, UR37, UR16, URZ ;  /* 0x00000010250872a5 */ /* 0x008fe4000f8e00ff */
[----:B------:R-:W-:Y:S02]  /*27f0*/  UIMAD.WIDE.U32 UR4, UR31, UR19, URZ ;  /* 0x000000131f0472a5 */ /* 0x000fe4000f8e00ff */
[----:B----4-:R-:W-:Y:S02]  /*2800*/  UISETP.NE.AND UP2, UPT, UR10, 0x1, UPT ;  /* 0x000000010a00788c */ /* 0x010fe4000bf45270 */
[----:B------:R-:W-:Y:S01]  /*2810*/  UISETP.NE.AND UP0, UPT, UR18, 0x1, UPT ;  /* 0x000000011200788c */ /* 0x000fe2000bf05270 */
[----:B------:R-:W-:-:S02]  /*2820*/  UMOV UR8, UR9 ;  /* 0x0000000900087c82 */ /* 0x000fc40008000000 */
[----:B------:R-:W-:Y:S01]  /*2830*/  UMOV UR4, UR5 ;  /* 0x0000000500047c82 */ /* 0x000fe20008000000 */
[----:B------:R-:W-:Y:S02]  /*2840*/  USHF.R.U32.HI UR17, URZ, UR17, UR8 ;  /* 0x00000011ff117299 */ /* 0x000fe40008011608 */
[----:B-1----:R-:W-:Y:S02]  /*2850*/  USHF.R.U32.HI UR4, URZ, UR7, UR4 ;  /* 0x00000007ff047299 */ /* 0x002fe40008011604 */
[----:B------:R-:W-:Y:S02]  /*2860*/  USEL UR5, UR37, UR17, !UP2 ;  /* 0x0000001125057287 */ /* 0x000fe4000d000000 */
[----:B------:R-:W-:-:S04]  /*2870*/  USEL UR4, UR31, UR4, !UP0 ;  /* 0x000000041f047287 */ /* 0x000fc8000c000000 */
[----:B------:R-:W-:Y:S02]  /*2880*/  UIADD3 UR7, UPT, UPT, UR5, -UR4, URZ ;  /* 0x8000000405077290 */ /* 0x000fe4000fffe0ff */
[----:B------:R-:W-:Y:S02]  /*2890*/  UIADD3 UR4, UPT, UPT, -UR5, UR4, URZ ;  /* 0x0000000405047290 */ /* 0x000fe4000fffe1ff */
[----:B------:R-:W-:Y:S02]  /*28a0*/  UIMAD UR31, UR7, UR18, UR31 ;  /* 0x00000012071f72a4 */ /* 0x000fe4000f8e021f */
[----:B------:R-:W-:-:S12]  /*28b0*/  UIMAD UR37, UR4, UR10, UR37 ;  /* 0x0000000a042572a4 */ /* 0x000fd8000f8e0225 */
.L_x_41:
[----:B------:R-:W-:Y:S01]  /*28c0*/  VIADD R11, R11, 0x1 ;  /* 0x000000010b0b7836 */ /* 0x000fe20000000000 */
[----:B------:R-:W-:Y:S02]  /*28d0*/  R2UR UR5, R51 ;  /* 0x00000000330572ca */ /* 0x000fe400000e0000 */
[----:B------:R-:W-:Y:S02]  /*28e0*/  R2UR UR4, R50 ;  /* 0x00000000320472ca */ /* 0x000fe400000e0000 */
[C---:B------:R-:W-:Y:S02]  /*28f0*/  ISETP.NE.AND P0, PT, R11.reuse, 0x2, PT ;  /* 0x000000020b00780c */ /* 0x040fe40003f05270 */
[----:B------:R-:W-:Y:S02]  /*2900*/  PLOP3.LUT P1, PT, PT, PT, PT, 0x80, 0x8 ;  /* 0x000000000008781c */ /* 0x000fe40003f2f070 */
[----:B-1----:R-:W-:Y:S02]  /*2910*/  SEL R0, RZ, 0x1, P0 ;  /* 0x00000001ff007807 */ /* 0x002fe40000000000 */
[----:B------:R-:W-:-:S02]  /*2920*/  SEL R11, R11, RZ, P0 ;  /* 0x000000ff0b0b7207 */ /* 0x000fc40000000000 */
[----:B------:R-:W-:Y:S01]  /*2930*/  LOP3.LUT R10, R10, R0, RZ, 0x3c, !PT ;  /* 0x000000000a0a7212 */ /* 0x000fe200078e3cff */
[----:B------:R-:W-:Y:S02]  /*2940*/  UIADD3 UR20, UPT, UPT, UR37, UR5, URZ ;  /* 0x0000000525147290 */ /* 0x000fe4000fffe0ff */
[----:B------:R-:W-:Y:S01]  /*2950*/  UIADD3 UR25, UPT, UPT, UR31, UR4, URZ ;  /* 0x000000041f197290 */ /* 0x000fe2000fffe0ff */
[----:B------:R-:W-:Y:S11]  /*2960*/  BRA.U UP1, `(.L_x_42) ;  /* 0xfffffff101387547 */ /* 0x000ff6000b83ffff */
[----:B------:R-:W-:Y:S01]  /*2970*/  UIADD3 UR13, UPT, UPT, UR13, 0x18, URZ ;  /* 0x000000180d0d7890 */ /* 0x000fe2000fffe0ff */
[----:B------:R-:W-:-:S03]  /*2980*/  SHF.L.U32 R2, R12, 0x1f, RZ ;  /* 0x0000001f0c027819 */ /* 0x000fc600000006ff */
[----:B------:R-:W-:-:S09]  /*2990*/  ULEA UR4, UR6, UR13, 0x3 ;  /* 0x0000000d06047291 */ /* 0x000fd2000f8e18ff */
[----:B------:R-:W1:Y:S02]  /*29a0*/  SYNCS.PHASECHK.TRANS64.TRYWAIT P0, [UR4], R2 ;  /* 0x00000002ff0075a7 */ /* 0x000e640008001104 */
[----:B-1----:R-:W-:Y:S05]  /*29b0*/  @!P0 BRA `(.L_x_43) ;  /* 0x0000005000cc8947 */ /* 0x002fea0003800000 */
.L_x_137:
[----:B------:R-:W-:-:S04]  /*29c0*/  UIADD3 UR4, UPT, UPT, UR6, 0x1, URZ ;  /* 0x0000000106047890 */ /* 0x000fc8000fffe0ff */
[----:B------:R-:W-:-:S04]  /*29d0*/  UISETP.NE.AND UP0, UPT, UR4, 0x3, UPT ;  /* 0x000000030400788c */ /* 0x000fc8000bf05270 */
[----:B------:R-:W-:Y:S02]  /*29e0*/  USEL UR6, URZ, 0x1, UP0 ;  /* 0x00000001ff067887 */ /* 0x000fe40008000000 */
[----:B------:R-:W-:-:S04]  /*29f0*/  USEL UR4, UR4, URZ, UP0 ;  /* 0x000000ff04047287 */ /* 0x000fc80008000000 */
[----:B------:R-:W-:Y:S01]  /*2a00*/  ULEA UR5, UR4, UR13, 0x3 ;  /* 0x0000000d04057291 */ /* 0x000fe2000f8e18ff */
[----:B------:R-:W-:-:S04]  /*2a10*/  LOP3.LUT R12, R12, UR6, RZ, 0x3c, !PT ;  /* 0x000000060c0c7c12 */ /* 0x000fc8000f8e3cff */
[----:B-1----:R-:W-:-:S04]  /*2a20*/  SHF.L.U32 R2, R12, 0x1f, RZ ;  /* 0x0000001f0c027819 */ /* 0x002fc800000006ff */
[----:B------:R-:W1:Y:S02]  /*2a30*/  SYNCS.PHASECHK.TRANS64.TRYWAIT P0, [UR5], R2 ;  /* 0x00000002ff0075a7 */ /* 0x000e640008001105 */
[----:B-1----:R-:W-:Y:S05]  /*2a40*/  @!P0 BRA `(.L_x_44) ;  /* 0x0000005000c08947 */ /* 0x002fea0003800000 */
.L_x_139:
[----:B------:R-:W-:-:S04]  /*2a50*/  UIADD3 UR4, UPT, UPT, UR4, 0x1, URZ ;  /* 0x0000000104047890 */ /* 0x000fc8000fffe0ff */
[----:B------:R-:W-:-:S04]  /*2a60*/  UISETP.NE.AND UP0, UPT, UR4, 0x3, UPT ;  /* 0x000000030400788c */ /* 0x000fc8000bf05270 */
[----:B------:R-:W-:Y:S02]  /*2a70*/  USEL UR5, URZ, 0x1, UP0 ;  /* 0x00000001ff057887 */ /* 0x000fe40008000000 */
[----:B------:R-:W-:-:S04]  /*2a80*/  USEL UR4, UR4, URZ, UP0 ;  /* 0x000000ff04047287 */ /* 0x000fc80008000000 */
[----:B------:R-:W-:Y:S01]  /*2a90*/  ULEA UR4, UR4, UR13, 0x3 ;  /* 0x0000000d04047291 */ /* 0x000fe2000f8e18ff */
[----:B-1----:R-:W-:-:S04]  /*2aa0*/  LOP3.LUT R2, R12, UR5, RZ, 0x3c, !PT ;  /* 0x000000050c027c12 */ /* 0x002fc8000f8e3cff */
[----:B------:R-:W-:Y:S01]  /*2ab0*/  SHF.L.U32 R2, R2, 0x1f, RZ ;  /* 0x0000001f02027819 */ /* 0x000fe200000006ff */
[----:B------:R-:W-:-:S07]  /*2ac0*/  IMAD.U32 R0, RZ, RZ, UR4 ;  /* 0x00000004ff007e24 */ /* 0x000fce000f8e00ff */
.L_x_45:
[----:B-1----:R1:W3:Y:S02]  /*2ad0*/  SYNCS.PHASECHK.TRANS64.TRYWAIT P0, [R0+URZ], R2 ;  /* 0x00000002000075a7 */ /* 0x0022e400080011ff */
[----:B---3--:R-:W-:Y:S05]  /*2ae0*/  @!P0 NANOSLEEP.SYNCS 0x989680 ;  /* 0x009896800000895d */ /* 0x008fea0003900000 */
[----:B------:R-:W3:Y:S02]  /*2af0*/  @!P0 SYNCS.PHASECHK.TRANS64 P0, [R0+URZ], R2 ;  /* 0x00000002000085a7 */ /* 0x000ee400080010ff */
[----:B--23--:R-:W-:Y:S05]  /*2b00*/  @P0 EXIT ;  /* 0x000000000000094d */ /* 0x00cfea0003800000 */
[----:B------:R-:W-:Y:S05]  /*2b10*/  BRA `(.L_x_45) ;  /* 0xfffffffc00ec7947 */ /* 0x000fea000383ffff */
.L_x_22:
[----:B------:R-:W1:Y:S02]  /*2b20*/  S2UR UR4, SR_CgaCtaId ;  /* 0x00000000000479c3 */ /* 0x000e640000008800 */
[----:B-1----:R-:W-:-:S04]  /*2b30*/  UISETP.NE.AND UP0, UPT, UR4, URZ, UPT ;  /* 0x000000ff0400728c */ /* 0x002fc8000bf05270 */
[----:B------:R-:W-:-:S09]  /*2b40*/  UISETP.NE.OR UP0, UPT, UR13, 0x1, UP0 ;  /* 0x000000010d00788c */ /* 0x000fd20008705670 */
[----:B------:R-:W-:Y:S05]  /*2b50*/  BRA.U UP0, `(.L_x_46) ;  /* 0x00000005004c7547 */ /* 0x000fea000b800000 */
[----:B------:R-:W1:Y:S01]  /*2b60*/  S2UR UR5, SR_CgaCtaId ;  /* 0x00000000000579c3 */ /* 0x000e620000008800 */
[----:B------:R-:W-:Y:S01]  /*2b70*/  UMOV UR4, 0x400 ;  /* 0x0000040000047882 */ /* 0x000fe20000000000 */
[----:B------:R-:W-:Y:S01]  /*2b80*/  ISETP.GE.U32.AND P2, PT, R3, 0x4, PT ;  /* 0x000000040300780c */ /* 0x000fe20003f46070 */
[----:B------:R-:W-:Y:S01]  /*2b90*/  IMAD.MOV.U32 R12, RZ, RZ, 0x1 ;  /* 0x00000001ff0c7424 */ /* 0x000fe200078e00ff */
[----:B------:R-:W-:Y:S02]  /*2ba0*/  CS2R R10, SRZ ;  /* 0x00000000000a7805 */ /* 0x000fe4000001ff00 */
[----:B------:R-:W-:Y:S01]  /*2bb0*/  CS2R R8, SRZ ;  /* 0x0000000000087805 */ /* 0x000fe2000001ff00 */
[----:B-1----:R-:W-:-:S03]  /*2bc0*/  ULEA UR6, UR5, UR4, 0x18 ;  /* 0x0000000405067291 */ /* 0x002fc6000f8ec0ff */
[----:B------:R-:W-:-:S09]  /*2bd0*/  UMOV UR5, URZ ;  /* 0x000000ff00057c82 */ /* 0x000fd20008000000 */
.L_x_50:
[----:B------:R-:W-:Y:S02]  /*2be0*/  LEA R0, R8, UR6, 0x3 ;  /* 0x0000000608007c11 */ /* 0x000fe4000f8e18ff */
[----:B------:R-:W-:-:S03]  /*2bf0*/  SHF.L.U32 R4, R9, 0x1f, RZ ;  /* 0x0000001f09047819 */ /* 0x000fc600000006ff */
[----:B------:R-:W-:Y:S01]  /*2c00*/  VIADD R5, R0, 0xe0 ;  /* 0x000000e000057836 */ /* 0x000fe20000000000 */
[----:B------:R-:W1:Y:S02]  /*2c10*/  SYNCS.PHASECHK.TRANS64.TRYWAIT P0, [R0+URZ+0xd0], R4 ;  /* 0x0000d004000075a7 */ /* 0x000e6400080011ff */
[----:B-1----:R-:W-:Y:S05]  /*2c20*/  @!P0 BRA `(.L_x_47) ;  /* 0x0000005000608947 */ /* 0x002fea0003800000 */
.L_x_140:
[----:B------:R-:W-:Y:S01]  /*2c30*/  ULEA UR4, UR5, UR6, 0x3 ;  /* 0x0000000605047291 */ /* 0x000fe2000f8e18ff */
[----:B-1----:R-:W-:Y:S01]  /*2c40*/  PRMT R0, RZ, 0x654, R5 ;  /* 0x00000654ff007816 */ /* 0x002fe20000000005 */
[----:B------:R-:W-:Y:S01]  /*2c50*/  @!P2 IMAD.MOV.U32 R4, RZ, RZ, 0x10 ;  /* 0x00000010ff04a424 */ /* 0x000fe200078e00ff */
[----:B------:R-:W-:Y:S01]  /*2c60*/  SHF.L.U32 R5, R12, 0x1f, RZ ;  /* 0x0000001f0c057819 */ /* 0x000fe200000006ff */
[----:B------:R-:W-:Y:S01]  /*2c70*/  UIADD3 UR7, UPT, UPT, UR4, 0x70, URZ ;  /* 0x0000007004077890 */ /* 0x000fe2000fffe0ff */
[----:B------:R1:W-:Y:S05]  /*2c80*/  SYNCS.ARRIVE.TRANS64.RED.A1T0 RZ, [R0+URZ], RZ ;  /* 0x000000ff00ff79a7 */ /* 0x0003ea00081004ff */
[----:B------:R-:W-:Y:S01]  /*2c90*/  IMAD.U32 R6, RZ, RZ, UR7 ;  /* 0x00000007ff067e24 */ /* 0x000fe2000f8e00ff */
[----:B------:R-:W2:Y:S04]  /*2ca0*/  SYNCS.PHASECHK.TRANS64.TRYWAIT P0, [UR4+0x80], R5 ;  /* 0x00008005ff0075a7 */ /* 0x000ea80008001104 */
[----:B------:R-:W-:Y:S01]  /*2cb0*/  PRMT R6, R3, 0x654, R6 ;  /* 0x0000065403067816 */ /* 0x000fe20000000006 */
[----:B-12---:R-:W-:Y:S06]  /*2cc0*/  @!P0 BRA `(.L_x_48) ;  /* 0x00000050004c8947 */ /* 0x006fec0003800000 */
.L_x_142:
[----:B------:R-:W-:Y:S01]  /*2cd0*/  ULEA UR8, UR5, UR6, 0x4 ;  /* 0x0000000605087291 */ /* 0x000fe2000f8e20ff */
[----:B------:R-:W-:Y:S01]  /*2ce0*/  SEL R2, R6, R2, !P2 ;  /* 0x0000000206027207 */ /* 0x000fe20005000000 */
[----:B------:R-:W-:Y:S01]  /*2cf0*/  UIADD3 UR9, UPT, UPT, UR4, 0x70, URZ ;  /* 0x0000007004097890 */ /* 0x000fe2000fffe0ff */
[----:B-1----:R-:W-:Y:S01]  /*2d00*/  LEA R0, R11, UR6, 0x3 ;  /* 0x000000060b007c11 */ /* 0x002fe2000f8e18ff */
[----:B------:R-:W-:Y:S01]  /*2d10*/  UIADD3 UR8, UPT, UPT, UR8, 0x100, URZ ;  /* 0x0000010008087890 */ /* 0x000fe2000fffe0ff */
[----:B------:R1:W-:Y:S01]  /*2d20*/  @!P2 SYNCS.ARRIVE.TRANS64.RED RZ, [R2+URZ], R4 ;  /* 0x0000000402ffa9a7 */ /* 0x0003e200080004ff */
[----:B------:R-:W-:Y:S01]  /*2d30*/  UIADD3 UR4, UPT, UPT, UR5, 0x1, URZ ;  /* 0x0000000105047890 */ /* 0x000fe2000fffe0ff */
[----:B------:R-:W-:-:S03]  /*2d40*/  VIADD R8, R8, 0x1 ;  /* 0x0000000108087836 */ /* 0x000fc60000000000 */
[----:B------:R-:W-:Y:S02]  /*2d50*/  UISETP.NE.AND UP0, UPT, UR4, 0x2, UPT ;  /* 0x000000020400788c */ /* 0x000fe4000bf05270 */
[----:B------:R-:W-:Y:S01]  /*2d60*/  ISETP.NE.AND P0, PT, R8, 0x2, PT ;  /* 0x000000020800780c */ /* 0x000fe20003f05270 */
[----:B------:R-:W-:Y:S06]  /*2d70*/  UGETNEXTWORKID.BROADCAST [UR8], [UR9] ;  /* 0x00000000080073ca */ /* 0x000fec0008000100 */
[----:B------:R-:W-:Y:S02]  /*2d80*/  USEL UR7, URZ, 0x1, UP0 ;  /* 0x00000001ff077887 */ /* 0x000fe40008000000 */
[----:B------:R-:W-:-:S04]  /*2d90*/  USEL UR5, UR4, URZ, UP0 ;  /* 0x000000ff04057287 */ /* 0x000fc80008000000 */
[----:B------:R-:W-:Y:S02]  /*2da0*/  LOP3.LUT R12, R12, UR7, RZ, 0x3c, !PT ;  /* 0x000000070c0c7c12 */ /* 0x000fe4000f8e3cff */
[----:B-1----:R-:W-:-:S04]  /*2db0*/  SHF.L.U32 R4, R10, 0x1f, RZ ;  /* 0x0000001f0a047819 */ /* 0x002fc800000006ff */
[----:B------:R-:W1:Y:S02]  /*2dc0*/  SYNCS.PHASECHK.TRANS64.TRYWAIT P1, [R0+URZ+0x70], R4 ;  /* 0x00007004000075a7 */ /* 0x000e6400080211ff */
[----:B-1----:R-:W-:Y:S05]  /*2dd0*/  @!P1 BRA `(.L_x_49) ;  /* 0x0000005000209947 */ /* 0x002fea0003800000 */
.L_x_143:
[C---:B-1----:R-:W-:Y:S01]  /*2de0*/  LEA R4, R11.reuse, UR6, 0x4 ;  /* 0x000000060b047c11 */ /* 0x042fe2000f8e20ff */
[----:B------:R-:W-:Y:S01]  /*2df0*/  VIADD R0, R0, 0x80 ;  /* 0x0000008000007836 */ /* 0x000fe20000000000 */
[----:B------:R-:W-:Y:S01]  /*2e00*/  SEL R8, R8, RZ, P0 ;  /* 0x000000ff08087207 */ /* 0x000fe20000000000 */
[----:B------:R-:W-:-:S03]  /*2e10*/  VIADD R11, R11, 0x1 ;  /* 0x000000010b0b7836 */ /* 0x000fc60000000000 */
[----:B------:R-:W1:Y:S01]  /*2e20*/  LDS.128 R4, [R4+0x100] ;  /* 0x0001000004047984 */ /* 0x000e620000000c00 */
[----:B------:R-:W-:Y:S02]  /*2e30*/  PRMT R0, RZ, 0x654, R0 ;  /* 0x00000654ff007816 */ /* 0x000fe40000000000 */
[C---:B------:R-:W-:Y:S01]  /*2e40*/  ISETP.NE.AND P1, PT, R11.reuse, 0x2, PT ;  /* 0x000000020b00780c */ /* 0x040fe20003f25270 */
[----:B------:R-:W-:Y:S01]  /*2e50*/  @!PT LDS RZ, [RZ] ;  /* 0x00000000fffff984 */ /* 0x000fe20000000800 */
[----:B------:R-:W-:Y:S01]  /*2e60*/  @!PT LDS RZ, [RZ] ;  /* 0x00000000fffff984 */ /* 0x000fe20000000800 */
[----:B------:R-:W-:Y:S01]  /*2e70*/  @!PT LDS RZ, [RZ] ;  /* 0x00000000fffff984 */ /* 0x000fe20000000800 */
[----:B------:R-:W-:Y:S01]  /*2e80*/  @!PT LDS RZ, [RZ] ;  /* 0x00000000fffff984 */ /* 0x000fe20000000800 */
[----:B------:R2:W-:Y:S06]  /*2e90*/  MEMBAR.ALL.CTA ;  /* 0x0000000000007992 */ /* 0x0005ec0000008000 */
[----:B--2---:R-:W2:Y:S01]  /*2ea0*/  FENCE.VIEW.ASYNC.S ;  /* 0x00000000000073c6 */ /* 0x004ea20000000000 */
[----:B------:R-:W-:Y:S01]  /*2eb0*/  SEL R11, R11, RZ, P1 ;  /* 0x000000ff0b0b7207 */ /* 0x000fe20000800000 */
[----:B--2---:R2:W-:Y:S01]  /*2ec0*/  SYNCS.ARRIVE.TRANS64.RED.A1T0 RZ, [R0+URZ], RZ ;  /* 0x000000ff00ff79a7 */ /* 0x0045e200081004ff */
[----:B-1----:R-:W-:-:S02]  /*2ed0*/  LOP3.LUT P3, RZ, R6, 0x1, RZ, 0xc0, !PT ;  /* 0x0000000106ff7812 */ /* 0x002fc4000786c0ff */
[----:B------:R-:W-:-:S04]  /*2ee0*/  SEL R4, RZ, 0x1, P1 ;  /* 0x00000001ff047807 */ /* 0x000fc80000800000 */
[----:B------:R-:W-:Y:S02]  /*2ef0*/  LOP3.LUT R10, R10, R4, RZ, 0x3c, !PT ;  /* 0x000000040a0a7212 */ /* 0x000fe400078e3cff */
[----:B--2---:R-:W-:-:S04]  /*2f00*/  SEL R0, RZ, 0x1, P0 ;  /* 0x00000001ff007807 */ /* 0x004fc80000000000 */
[----:B------:R-:W-:Y:S01]  /*2f10*/  LOP3.LUT R9, R9, R0, RZ, 0x3c, !PT ;  /* 0x0000000009097212 */ /* 0x000fe200078e3cff */
[----:B------:R-:W-:Y:S06]  /*2f20*/  @P3 BRA `(.L_x_50) ;  /* 0xfffffffc002c3947 */ /* 0x000fec000383ffff */
[----:B------:R-:W-:Y:S01]  /*2f30*/  ULEA UR4, UR5, UR6, 0x3 ;  /* 0x0000000605047291 */ /* 0x000fe2000f8e18ff */
[----:B------:R-:W-:-:S08]  /*2f40*/  SHF.L.U32 R2, R12, 0x1f, RZ ;  /* 0x0000001f0c027819 */ /* 0x000fd000000006ff */
[----:B------:R-:W1:Y:S02]  /*2f50*/  SYNCS.PHASECHK.TRANS64 P0, [UR4+0x80], R2 ;  /* 0x00008002ff0075a7 */ /* 0x000e640008001004 */
[----:B-1----:R-:W-:Y:S05]  /*2f60*/  @P0 BRA `(.L_x_51) ;  /* 0x0000000000080947 */ /* 0x002fea0003800000 */
[----:B------:R-:W1:Y:S02]  /*2f70*/  SYNCS.PHASECHK.TRANS64.TRYWAIT P0, [UR4+0x80], R2 ;  /* 0x00008002ff0075a7 */ /* 0x000e640008001104 */
[----:B-1----:R-:W-:Y:S05]  /*2f80*/  @!P0 BRA `(.L_x_52) ;  /* 0x0000004c00c88947 */ /* 0x002fea0003800000 */
.L_x_51:
[----:B------:R-:W-:-:S04]  /*2f90*/  UIADD3 UR7, UPT, UPT, UR5, 0x1, URZ ;  /* 0x0000000105077890 */ /* 0x000fc8000fffe0ff */
[----:B------:R-:W-:-:S04]  /*2fa0*/  UISETP.NE.AND UP0, UPT, UR7, 0x2, UPT ;  /* 0x000000020700788c */ /* 0x000fc8000bf05270 */
[----:B------:R-:W-:Y:S02]  /*2fb0*/  USEL UR8, URZ, 0x1, UP0 ;  /* 0x00000001ff087887 */ /* 0x000fe40008000000 */
[----:B------:R-:W-:-:S04]  /*2fc0*/  USEL UR7, UR7, URZ, UP0 ;  /* 0x000000ff07077287 */ /* 0x000fc80008000000 */
[----:B------:R-:W-:Y:S01]  /*2fd0*/  ULEA UR7, UR7, UR6, 0x3 ;  /* 0x0000000607077291 */ /* 0x000fe2000f8e18ff */
[----:B-1----:R-:W-:-:S04]  /*2fe0*/  LOP3.LUT R2, R12, UR8, RZ, 0x3c, !PT ;  /* 0x000000080c027c12 */ /* 0x002fc8000f8e3cff */
[----:B------:R-:W-:-:S04]  /*2ff0*/  SHF.L.U32 R0, R2, 0x1f, RZ ;  /* 0x0000001f02007819 */ /* 0x000fc800000006ff */
[----:B------:R-:W1:Y:S02]  /*3000*/  SYNCS.PHASECHK.TRANS64 P0, [UR7+0x80], R0 ;  /* 0x00008000ff0075a7 */ /* 0x000e640008001007 */
[----:B-1----:R-:W-:Y:S05]  /*3010*/  @P0 EXIT ;  /* 0x000000000000094d */ /* 0x002fea0003800000 */
[----:B------:R-:W-:Y:S02]  /*3020*/  SHF.L.U32 R2, R2, 0x1f, RZ ;  /* 0x0000001f02027819 */ /* 0x000fe400000006ff */
[----:B------:R-:W-:-:S07]  /*3030*/  MOV R0, UR7 ;  /* 0x0000000700007c02 */ /* 0x000fce0008000f00 */
.L_x_53:
[----:B-1----:R1:W2:Y:S02]  /*3040*/  SYNCS.PHASECHK.TRANS64.TRYWAIT P0, [R0+URZ+0x80], R2 ;  /* 0x00008002000075a7 */ /* 0x0022a400080011ff */
[----:B--2---:R-:W-:Y:S05]  /*3050*/  @!P0 NANOSLEEP.SYNCS 0x989680 ;  /* 0x009896800000895d */ /* 0x004fea0003900000 */
[----:B------:R-:W2:Y:S02]  /*3060*/  @!P0 SYNCS.PHASECHK.TRANS64 P0, [R0+URZ+0x80], R2 ;  /* 0x00008002000085a7 */ /* 0x000ea400080010ff */
[----:B--2---:R-:W-:Y:S05]  /*3070*/  @P0 EXIT ;  /* 0x000000000000094d */ /* 0x004fea0003800000 */
[----:B------:R-:W-:Y:S05]  /*3080*/  BRA `(.L_x_53) ;  /* 0xfffffffc00ec7947 */ /* 0x000fea000383ffff */
.L_x_46:
[----:B------:R-:W-:Y:S05]  /*3090*/  BRA.U UP4, `(.L_x_54) ;  /* 0x0000001104a47547 */ /* 0x000fea000b800000 */
[----:B------:R-:W1:Y:S01]  /*30a0*/  S2UR UR7, SR_CgaCtaId ;  /* 0x00000000000779c3 */ /* 0x000e620000008800 */
[----:B------:R-:W-:Y:S01]  /*30b0*/  UMOV UR4, 0x40 ;  /* 0x0000004000047882 */ /* 0x000fe20000000000 */
[----:B------:R-:W-:Y:S01]  /*30c0*/  NOP ;  /* 0x0000000000007918 */ /* 0x000fe20000000000 */
[----:B------:R-:W-:Y:S01]  /*30d0*/  UMOV UR6, 0x400 ;  /* 0x0000040000067882 */ /* 0x000fe20000000000 */
[----:B-1----:R-:W-:Y:S02]  /*30e0*/  ULEA UR5, UR7, UR4, 0x18 ;  /* 0x0000000407057291 */ /* 0x002fe4000f8ec0ff */
[----:B------:R-:W-:-:S07]  /*30f0*/  ULEA UR6, UR7, UR6, 0x18 ;  /* 0x0000000607067291 */ /* 0x000fce000f8ec0ff */
[----:B------:R-:W1:Y:S02]  /*3100*/  LDS.U8 R3, [UR5+0x1c] ;  /* 0x00001c05ff037984 */ /* 0x000e640008000000 */
[----:B-1----:R-:W-:-:S13]  /*3110*/  ISETP.NE.AND P0, PT, R3, RZ, PT ;  /* 0x000000ff0300720c */ /* 0x002fda0003f05270 */
[----:B------:R-:W-:Y:S05]  /*3120*/  @P0 BRA `(.L_x_55) ;  /* 0x0000000400080947 */ /* 0x000fea0003800000 */
[----:B------:R-:W-:Y:S02]  /*3130*/  UISETP.NE.U32.AND UP1, UPT, UR33, 0x1, UPT ;  /* 0x000000012100788c */ /* 0x000fe4000bf25070 */
[----:B------:R-:W-:-:S07]  /*3140*/  UIADD3 UR7, UPT, UPT, UR5, 0x8, URZ ;  /* 0x0000000805077890 */ /* 0x000fce000fffe0ff */
[----:B------:R-:W-:Y:S05]  /*3150*/  BRA.U !UP1, `(.L_x_56) ;  /* 0x00000001099c7547 */ /* 0x000fea000b800000 */
[----:B------:R-:W-:Y:S01]  /*3160*/  ELECT P0, URZ, PT ;  /* 0x0000000000ff782f */ /* 0x000fe20003800000 */
[----:B------:R-:W-:-:S12]  /*3170*/  BSSY B0, `(.L_x_56) ;  /* 0x0000025000007945 */ /* 0x000fd80003800000 */
[----:B------:R-:W-:Y:S05]  /*3180*/  @!P0 BRA `(.L_x_57) ;  /* 0x00000000008c8947 */ /* 0x000fea0003800000 */
[----:B------:R-:W-:-:S05]  /*3190*/  UMOV UR4, 0x10 ;  /* 0x0000001000047882 */ /* 0x000fca0000000000 */
[----:B------:R-:W-:Y:S04]  /*31a0*/  DEPBAR.LE SB1, 0x36 ;  /* 0x00009d800000791a */ /* 0x000fe80000000000 */
[----:B------:R-:W1:Y:S02]  /*31b0*/  UTCATOMSWS.2CTA.FIND_AND_SET.ALIGN UP0, UR4, UR4 ;  /* 0x00000004000475e3 */ /* 0x000e640008200800 */
[----:B-1----:R-:W-:Y:S01]  /*31c0*/  MOV R10, UR4 ;  /* 0x00000004000a7c02 */ /* 0x002fe20008000f00 */
[----:B------:R-:W-:Y:S06]  /*31d0*/  BRA.U UP0, `(.L_x_58) ;  /* 0x0000000100187547 */ /* 0x000fec000b800000 */
.L_x_59:
[----:B------:R-:W-:Y:S05]  /*31e0*/  NANOSLEEP 0x64 ;  /* 0x000000640000795d */ /* 0x000fea0003800000 */
[----:B------:R-:W-:-:S05]  /*31f0*/  UMOV UR4, 0x10 ;  /* 0x0000001000047882 */ /* 0x000fca0000000000 */
[----:B------:R-:W-:Y:S04]  /*3200*/  DEPBAR.LE SB1, 0x36 ;  /* 0x00009d800000791a */ /* 0x000fe80000000000 */
[----:B------:R-:W1:Y:S02]  /*3210*/  UTCATOMSWS.2CTA.FIND_AND_SET.ALIGN UP0, UR4, UR4 ;  /* 0x00000004000475e3 */ /* 0x000e640008200800 */
[----:B-1----:R-:W-:Y:S01]  /*3220*/  MOV R10, UR4 ;  /* 0x00000004000a7c02 */ /* 0x002fe20008000f00 */
[----:B------:R-:W-:Y:S05]  /*3230*/  BRA.U !UP0, `(.L_x_59) ;  /* 0xfffffffd08e87547 */ /* 0x000fea000b83ffff */
.L_x_58:
[----:B------:R-:W1:Y:S01]  /*3240*/  LDS R6, [UR5+0x10] ;  /* 0x00001005ff067984 */ /* 0x000e620008000800 */
[----:B------:R-:W-:Y:S01]  /*3250*/  IMAD.U32 R3, RZ, RZ, UR6 ;  /* 0x00000006ff037e24 */ /* 0x000fe2000f8e00ff */
[----:B------:R-:W-:-:S03]  /*3260*/  MOV R4, UR34 ;  /* 0x0000002200047c02 */ /* 0x000fc60008000f00 */
[----:B------:R-:W-:Y:S01]  /*3270*/  VIADD R3, R3, 0x120 ;  /* 0x0000012003037836 */ /* 0x000fe20000000000 */
[----:B-1----:R-:W-:-:S04]  /*3280*/  SHF.L.U32 R6, R6, 0x1f, RZ ;  /* 0x0000001f06067819 */ /* 0x002fc800000006ff */
[----:B------:R-:W1:Y:S02]  /*3290*/  SYNCS.PHASECHK.TRANS64.TRYWAIT P0, [UR5+0x8], R6 ;  /* 0x00000806ff0075a7 */ /* 0x000e640008001105 */
[----:B-1----:R-:W-:Y:S05]  /*32a0*/  @P0 BRA `(.L_x_60) ;  /* 0x0000000000080947 */ /* 0x002fea0003800000 */
[----:B------:R-:W1:Y:S02]  /*32b0*/  SYNCS.PHASECHK.TRANS64.TRYWAIT P0, [UR5+0x8], R6 ;  /* 0x00000806ff0075a7 */ /* 0x000e640008001105 */
[----:B-1----:R-:W-:Y:S05]  /*32c0*/  @!P0 BRA `(.L_x_61) ;  /* 0x0000004c00108947 */ /* 0x002fea0003800000 */
.L_x_60:
[----:B------:R-:W-:Y:S01]  /*32d0*/  PRMT R4, R4, 0x654, R3 ;  /* 0x0000065404047816 */ /* 0x000fe20000000003 */
[----:B------:R-:W-:Y:S01]  /*32e0*/  HFMA2 R3, -RZ, RZ, 0, 5.9604644775390625e-08 ;  /* 0x00000001ff037431 */ /* 0x000fe200000001ff */
[----:B------:R-:W-:Y:S01]  /*32f0*/  UPRMT UR4, UR34, 0x654, UR7 ;  /* 0x0000065422047896 */ /* 0x000fe20008000007 */
[----:B------:R-:W-:Y:S02]  /*3300*/  IMAD.MOV.U32 R8, RZ, RZ, 0xffff ;  /* 0x0000ffffff087424 */ /* 0x000fe400078e00ff */
[----:B-1----:R-:W-:Y:S02]  /*3310*/  IMAD.MOV.U32 R6, RZ, RZ, 0x4 ;  /* 0x00000004ff067424 */ /* 0x002fe400078e00ff */
[----:B------:R-:W-:Y:S01]  /*3320*/  IMAD.SHL.U32 R9, R10, 0x20, RZ ;  /* 0x000000200a097824 */ /* 0x000fe200078e00ff */
[----:B------:R-:W-:Y:S02]  /*3330*/  MOV R5, UR4 ;  /* 0x0000000400057c02 */ /* 0x000fe40008000f00 */
[-C--:B------:R-:W-:Y:S01]  /*3340*/  SHF.L.U32 R8, R8, R10.reuse, RZ ;  /* 0x0000000a08087219 */ /* 0x080fe200000006ff */
[----:B------:R1:W-:Y:S01]  /*3350*/  SYNCS.ARRIVE.TRANS64.RED RZ, [UR4], R6 ;  /* 0x00000006ffff79a7 */ /* 0x0003e20008000404 */
[----:B------:R-:W-:Y:S01]  /*3360*/  SHF.L.U32 R7, R3, R10, RZ ;  /* 0x0000000a03077219 */ /* 0x000fe200000006ff */
[----:B------:R1:W-:Y:S04]  /*3370*/  STS [UR6+0x120], R9 ;  /* 0x00012009ff007988 */ /* 0x0003e80008000806 */
[----:B------:R1:W-:Y:S04]  /*3380*/  STAS [R4.64], R10 ;  /* 0x0000000a04007dbd */ /* 0x0003e8000c0008ff */
[----:B------:R1:W-:Y:S04]  /*3390*/  ATOMS.OR RZ, [UR5+0x14], R8 ;  /* 0x00001408ffff798c */ /* 0x0003e8000b000005 */
[----:B------:R1:W-:Y:S04]  /*33a0*/  ATOMS.OR RZ, [UR5+0x18], R7 ;  /* 0x00001807ffff798c */ /* 0x0003e8000b000005 */
[----:B------:R1:W-:Y:S02]  /*33b0*/  ATOMS.XOR RZ, [UR5+0x10], R3 ;  /* 0x00001003ffff798c */ /* 0x0003e4000b800005 */
.L_x_57:
[----:B------:R-:W-:Y:S05]  /*33c0*/  BSYNC B0 ;  /* 0x0000000000007941 */ /* 0x000fea0003800000 */
.L_x_56:
[----:B------:R-:W-:Y:S05]  /*33d0*/  BRA.U UP1, `(.L_x_62) ;  /* 0x00000001016c7547 */ /* 0x000fea000b800000 */
[----:B------:R-:W-:-:S03]  /*33e0*/  UMOV UR4, 0xffffffff ;  /* 0xffffffff00047882 */ /* 0x000fc60000000000 */
[----:B------:R-:W-:Y:S05]  /*33f0*/  BRA.DIV UR4, `(.L_x_63) ;  /* 0x0000004a04dc7947 */ /* 0x000fea000b800000 */
[----:B------:R-:W-:-:S13]  /*3400*/  ELECT P6, URZ, PT ;  /* 0x0000000000ff782f */ /* 0x000fda00038c0000 */
.L_x_147:
[----:B------:R-:W-:Y:S05]  /*3410*/  @!P6 BRA `(.L_x_62) ;  /* 0x00000000005ce947 */ /* 0x000fea0003800000 */
[----:B-1----:R-:W1:Y:S02]  /*3420*/  LDS R4, [UR5+0x10] ;  /* 0x00001005ff047984 */ /* 0x002e640008000800 */
[----:B-1----:R-:W-:-:S04]  /*3430*/  SHF.L.U32 R4, R4, 0x1f, RZ ;  /* 0x0000001f04047819 */ /* 0x002fc800000006ff */
[----:B------:R-:W1:Y:S02]  /*3440*/  SYNCS.PHASECHK.TRANS64.TRYWAIT P0, [UR5+0x8], R4 ;  /* 0x00000804ff0075a7 */ /* 0x000e640008001105 */
[----:B-1----:R-:W-:Y:S05]  /*3450*/  @P0 BRA `(.L_x_64) ;  /* 0x0000000000080947 */ /* 0x002fea0003800000 */
[----:B------:R-:W1:Y:S02]  /*3460*/  SYNCS.PHASECHK.TRANS64.TRYWAIT P0, [UR5+0x8], R4 ;  /* 0x00000804ff0075a7 */ /* 0x000e640008001105 */
[----:B-1----:R-:W-:Y:S05]  /*3470*/  @!P0 BRA `(.L_x_65) ;  /* 0x0000004800dc8947 */ /* 0x002fea0003800000 */
.L_x_64:
[----:B------:R-:W2:Y:S01]  /*3480*/  LDS R6, [UR6+0x120] ;  /* 0x00012006ff067984 */ /* 0x000ea20008000800 */
[----:B-1----:R-:W-:Y:S02]  /*3490*/  HFMA2 R3, -RZ, RZ, 0, 5.9604644775390625e-08 ;  /* 0x00000001ff037431 */ /* 0x002fe400000001ff */
[----:B------:R-:W-:Y:S01]  /*34a0*/  IMAD.MOV.U32 R4, RZ, RZ, 0xffff ;  /* 0x0000ffffff047424 */ /* 0x000fe200078e00ff */
[----:B------:R-:W-:Y:S01]  /*34b0*/  UPRMT UR4, UR34, 0x654, UR7 ;  /* 0x0000065422047896 */ /* 0x000fe20008000007 */
[----:B--2---:R-:W-:-:S03]  /*34c0*/  IMAD.SHL.U32 R5, R6, 0x20, RZ ;  /* 0x0000002006057824 */ /* 0x004fc600078e00ff */
[-C--:B------:R-:W-:Y:S02]  /*34d0*/  SHF.L.U32 R4, R4, R6.reuse, RZ ;  /* 0x0000000604047219 */ /* 0x080fe400000006ff */
[----:B------:R-:W-:Y:S01]  /*34e0*/  SHF.L.U32 R6, R3, R6, RZ ;  /* 0x0000000603067219 */ /* 0x000fe200000006ff */
[----:B------:R2:W-:Y:S04]  /*34f0*/  STS [UR6+0x120], R5 ;  /* 0x00012005ff007988 */ /* 0x0005e80008000806 */
[----:B------:R2:W-:Y:S04]  /*3500*/  ATOMS.OR RZ, [UR5+0x14], R4 ;  /* 0x00001404ffff798c */ /* 0x0005e8000b000005 */
[----:B------:R2:W-:Y:S01]  /*3510*/  ATOMS.OR RZ, [UR5+0x18], R6 ;  /* 0x00001806ffff798c */ /* 0x0005e2000b000005 */
[----:B------:R-:W-:Y:S03]  /*3520*/  SYNCS.ARRIVE.TRANS64.RED.A1T0 RZ, [UR4], RZ ;  /* 0x000000ffffff79a7 */ /* 0x000fe60008100404 */
[----:B------:R2:W-:Y:S01]  /*3530*/  ATOMS.XOR RZ, [UR5+0x10], R3 ;  /* 0x00001003ffff798c */ /* 0x0005e2000b800005 */
[----:B------:R-:W-:Y:S05]  /*3540*/  BRA `(.L_x_62) ;  /* 0x0000000000107947 */ /* 0x000fea0003800000 */
.L_x_55:
[----:B------:R-:W-:Y:S02]  /*3550*/  MOV R3, 0xffffffff ;  /* 0xffffffff00037802 */ /* 0x000fe40000000f00 */
[----:B------:R-:W-:-:S03]  /*3560*/  MOV R4, 0x3590 ;  /* 0x0000359000047802 */ /* 0x000fc60000000f00 */
[----:B------:R1:W-:Y:S04]  /*3570*/  STS [UR6+0x120], R3 ;  /* 0x00012003ff007988 */ /* 0x0003e80008000806 */
[----:B-1---5:R-:W-:Y:S05]  /*3580*/  CALL.REL.NOINC `($__internal_1_$__cuda_sm10x_tcgen05_guardrail_trap_phase_invalid_during_alloc) ;  /* 0x00000050003c7944 */ /* 0x022fea0003c00000 */
.L_x_62:
[----:B------:R-:W-:Y:S05]  /*3590*/  WARPSYNC.ALL ;  /* 0x0000000000007948 */ /* 0x000fea0003800000 */
[----:B------:R-:W3:Y:S01]  /*35a0*/  S2UR UR4, SR_CgaCtaId ;  /* 0x00000000000479c3 */ /* 0x000ee20000008800 */
[----:B------:R-:W-:Y:S01]  /*35b0*/  UMOV UR17, 0x400 ;  /* 0x0000040000117882 */ /* 0x000fe20000000000 */
[----:B------:R-:W-:-:S06]  /*35c0*/  NOP ;  /* 0x0000000000007918 */ /* 0x000fcc0000000000 */
[----:B------:R-:W-:Y:S06]  /*35d0*/  BAR.ARV 0x6, 0xa0 ;  /* 0x0182800000007b1d */ /* 0x000fec0000002000 */
[----:B------:R-:W4:Y:S01]  /*35e0*/  LDCU UR6, c[0x0][0x38c] ;  /* 0x00007180ff0677ac */ /* 0x000f220008000800 */
[----:B------:R-:W-:Y:S01]  /*35f0*/  LOP3.LUT R0, R0, 0xffff, RZ, 0xc0, !PT ;  /* 0x0000ffff00007812 */ /* 0x000fe200078ec0ff */
[----:B-1----:R-:W-:Y:S01]  /*3600*/  IMAD.MOV.U32 R9, RZ, RZ, 0x1 ;  /* 0x00000001ff097424 */ /* 0x002fe200078e00ff */
[----:B------:R-:W-:Y:S01]  /*3610*/  LOP3.LUT R2, R2, 0xffff, RZ, 0xc0, !PT ;  /* 0x0000ffff02027812 */ /* 0x000fe200078ec0ff */
[----:B------:R-:W-:Y:S01]  /*3620*/  IMAD.MOV.U32 R8, RZ, RZ, RZ ;  /* 0x000000ffff087224 */ /* 0x000fe200078e00ff */
[----:B------:R-:W-:Y:S01]  /*3630*/  R2UR UR30, R0 ;  /* 0x00000000001e72ca */ /* 0x000fe200000e0000 */
[----:B------:R-:W-:Y:S01]  /*3640*/  UMOV UR24, URZ ;  /* 0x000000ff00187c82 */ /* 0x000fe20008000000 */
[----:B------:R-:W-:Y:S01]  /*3650*/  R2UR UR20, R2 ;  /* 0x00000000021472ca */ /* 0x000fe200000e0000 */
[----:B------:R-:W-:Y:S01]  /*3660*/  UMOV UR15, URZ ;  /* 0x000000ff000f7c82 */ /* 0x000fe20008000000 */
[----:B------:R-:W-:Y:S01]  /*3670*/  UMOV UR14, URZ ;  /* 0x000000ff000e7c82 */ /* 0x000fe20008000000 */
[----:B---3--:R-:W-:-:S02]  /*3680*/  ULEA UR17, UR4, UR17, 0x18 ;  /* 0x0000001104117291 */ /* 0x008fc4000f8ec0ff */
[----:B------:R-:W-:Y:S02]  /*3690*/  UISETP.NE.AND UP3, UPT, UR33, URZ, UPT ;  /* 0x000000ff2100728c */ /* 0x000fe4000bf65270 */
[----:B------:R-:W-:Y:S02]  /*36a0*/  UIADD3 UR5, UPT, UPT, UR17, 0x3300, URZ ;  /* 0x0000330011057890 */ /* 0x000fe4000fffe0ff */
[----:B------:R-:W-:Y:S02]  /*36b0*/  UIADD3 UR4, UPT, UPT, UR17, 0x6300, URZ ;  /* 0x0000630011047890 */ /* 0x000fe4000fffe0ff */
[----:B----4-:R-:W-:Y:S01]  /*36c0*/  UIADD3 UR6, UPT, UPT, UR6, 0x1f, URZ ;  /* 0x0000001f06067890 */ /* 0x010fe2000fffe0ff */
[----:B--2---:R-:W1:Y:S01]  /*36d0*/  LDS R3, [UR17+0x120] ;  /* 0x00012011ff037984 */ /* 0x004e620008000800 */
[----:B------:R-:W-:Y:S02]  /*36e0*/  USHF.R.U32.HI UR5, URZ, 0x4, UR5 ;  /* 0x00000004ff057899 */ /* 0x000fe40008011605 */
[----:B------:R-:W-:-:S02]  /*36f0*/  USHF.R.S32.HI UR25, URZ, 0x1f, UR6 ;  /* 0x0000001fff197899 */ /* 0x000fc40008011406 */
[----:B------:R-:W-:Y:S02]  /*3700*/  USHF.R.U32.HI UR4, URZ, 0x4, UR4 ;  /* 0x00000004ff047899 */ /* 0x000fe40008011604 */
[----:B------:R-:W-:Y:S02]  /*3710*/  ULEA.HI UR25, UR25, UR6, URZ, 0x5 ;  /* 0x0000000619197291 */ /* 0x000fe4000f8f28ff */
[----:B------:R-:W-:Y:S02]  /*3720*/  ULOP3.LUT UR5, UR5, 0x3fff, URZ, 0xc0, !UPT ;  /* 0x00003fff05057892 */ /* 0x000fe4000f8ec0ff */
[----:B------:R-:W-:Y:S02]  /*3730*/  USHF.R.S32.HI UR25, URZ, 0x5, UR25 ;  /* 0x00000005ff197899 */ /* 0x000fe40008011419 */
[----:B------:R-:W-:Y:S02]  /*3740*/  ULOP3.LUT UR22, UR4, 0x3fff, URZ, 0xc0, !UPT ;  /* 0x00003fff04167892 */ /* 0x000fe4000f8ec0ff */
[----:B------:R-:W-:-:S02]  /*3750*/  UISETP.LT.AND UP0, UPT, UR25, 0x1, UPT ;  /* 0x000000011900788c */ /* 0x000fc4000bf01270 */
[----:B------:R-:W-:Y:S02]  /*3760*/  ULOP3.LUT UR21, UR5, 0x10000, URZ, 0xfc, !UPT ;  /* 0x0001000005157892 */ /* 0x000fe4000f8efcff */
[----:B------:R-:W-:Y:S02]  /*3770*/  ULOP3.LUT UR22, UR22, 0x10000, URZ, 0xfc, !UPT ;  /* 0x0001000016167892 */ /* 0x000fe4000f8efcff */
[----:B------:R-:W-:Y:S01]  /*3780*/  USEL UR31, UR25, 0x1, !UP0 ;  /* 0x00000001191f7887 */ /* 0x000fe2000c000000 */
[----:B------:R-:W-:Y:S01]  /*3790*/  UMOV UR28, 0x0 ;  /* 0x00000000001c7882 */ /* 0x000fe20000000000 */
[----:B------:R-:W-:Y:S01]  /*37a0*/  UMOV UR29, 0x8100010 ;  /* 0x08100010001d7882 */ /* 0x000fe20000000000 */
[----:B------:R-:W-:Y:S01]  /*37b0*/  UMOV UR26, 0x0 ;  /* 0x00000000001a7882 */ /* 0x000fe20000000000 */
[----:B------:R-:W-:Y:S01]  /*37c0*/  UMOV UR27, 0x8100010 ;  /* 0x08100010001b7882 */ /* 0x000fe20000000000 */
[----:B-1----:R-:W-:Y:S02]  /*37d0*/  R2UR UR32, R3 ;  /* 0x00000000032072ca */ /* 0x002fe400000e0000 */
[----:B------:R-:W-:-:S13]  /*37e0*/  CS2R R2, SRZ ;  /* 0x0000000000027805 */ /* 0x000fda000001ff00 */
.L_x_73:
[C---:B------:R-:W-:Y:S02]  /*37f0*/  LEA R0, R8.reuse, UR17, 0x3 ;  /* 0x0000001108007c11 */ /* 0x040fe4000f8e18ff */
[----:B------:R-:W-:Y:S02]  /*3800*/  SHF.L.U32 R4, R3, 0x1f, RZ ;  /* 0x0000001f03047819 */ /* 0x000fe400000006ff */
[----:B------:R-:W-:Y:S02]  /*3810*/  LEA R5, R8, UR17, 0x4 ;  /* 0x0000001108057c11 */ /* 0x000fe4000f8e20ff */
[----:B------:R-:W1:Y:S02]  /*3820*/  SYNCS.PHASECHK.TRANS64.TRYWAIT P0, [R0+URZ+0x70], R4 ;  /* 0x00007004000075a7 */ /* 0x000e6400080011ff */
[----:B-1-3--:R-:W-:Y:S05]  /*3830*/  @!P0 BRA `(.L_x_66) ;  /* 0x0000004800048947 */ /* 0x00afea0003800000 */
.L_x_148:
[----:B-1----:R-:W1:Y:S01]  /*3840*/  LDS.128 R4, [R5+0x100] ;  /* 0x0001000005047984 */ /* 0x002e620000000c00 */
[----:B------:R-:W-:Y:S02]  /*3850*/  VIADD R0, R0, 0x80 ;  /* 0x0000008000007836 */ /* 0x000fe40000000000 */
[----:B------:R-:W-:Y:S01]  /*3860*/  VIADD R8, R8, 0x1 ;  /* 0x0000000108087836 */ /* 0x000fe20000000000 */
[----:B------:R-:W-:Y:S01]  /*3870*/  @!PT LDS RZ, [RZ] ;  /* 0x00000000fffff984 */ /* 0x000fe20000000800 */
[----:B------:R-:W-:Y:S01]  /*3880*/  @!PT LDS RZ, [RZ] ;  /* 0x00000000fffff984 */ /* 0x000fe20000000800 */
[----:B------:R-:W-:Y:S01]  /*3890*/  @!PT LDS RZ, [RZ] ;  /* 0x00000000fffff984 */ /* 0x000fe20000000800 */
[----:B------:R-:W-:Y:S01]  /*38a0*/  @!PT LDS RZ, [RZ] ;  /* 0x00000000fffff984 */ /* 0x000fe20000000800 */
[----:B------:R2:W-:Y:S06]  /*38b0*/  MEMBAR.ALL.CTA ;  /* 0x0000000000007992 */ /* 0x0005ec0000008000 */
[----:B--2---:R-:W2:Y:S01]  /*38c0*/  FENCE.VIEW.ASYNC.S ;  /* 0x00000000000073c6 */ /* 0x004ea20000000000 */
[----:B------:R-:W-:-:S04]  /*38d0*/  PRMT R0, RZ, 0x654, R0 ;  /* 0x00000654ff007816 */ /* 0x000fc80000000000 */
[----:B--2---:R2:W-:Y:S01]  /*38e0*/  SYNCS.ARRIVE.TRANS64.RED.A1T0 RZ, [R0+URZ], RZ ;  /* 0x000000ff00ff79a7 */ /* 0x0045e200081004ff */
[----:B-1----:R-:W-:Y:S01]  /*38f0*/  LOP3.LUT P1, RZ, R6, 0x1, RZ, 0xc0, !PT ;  /* 0x0000000106ff7812 */ /* 0x002fe2000782c0ff */
[----:B--2---:R-:W-:-:S12]  /*3900*/  BRA.U UP3, `(.L_x_67) ;  /* 0x0000000103e07547 */ /* 0x004fd8000b800000 */
[----:B------:R-:W1:Y:S01]  /*3910*/  LDCU UR4, c[0x0][0x38c] ;  /* 0x00007180ff0477ac */ /* 0x000e620008000800 */
[----:B------:R-:W-:Y:S02]  /*3920*/  PLOP3.LUT P2, PT, PT, PT, PT, 0x80, 0x8 ;  /* 0x000000000008781c */ /* 0x000fe40003f4f070 */
[----:B------:R-:W-:Y:S01]  /*3930*/  SHF.L.U32 R4, R9, 0x1f, RZ ;  /* 0x0000001f09047819 */ /* 0x000fe200000006ff */
[----:B------:R-:W-:Y:S02]  /*3940*/  ULEA UR23, UR24, UR17, 0x3 ;  /* 0x0000001118177291 */ /* 0x000fe4000f8e18ff */
[----:B------:R-:W-:Y:S02]  /*3950*/  ULEA UR18, UR24, UR32, 0x5 ;  /* 0x0000002018127291 */ /* 0x000fe4000f8e28ff */
[----:B-1----:R-:W-:-:S06]  /*3960*/  UISETP.GE.AND UP0, UPT, UR4, 0x1, UPT ;  /* 0x000000010400788c */ /* 0x002fcc000bf06270 */
[----:B------:R-:W-:-:S05]  /*3970*/  PLOP3.LUT P0, PT, PT, PT, UP0, 0x80, 0x8 ;  /* 0x000000000008781c */ /* 0x000fca0003f0f008 */
[----:B------:R-:W-:-:S08]  /*3980*/  @UP0 ULEA UR4, UR15, UR17, 0x3 ;  /* 0x000000110f040291 */ /* 0x000fd0000f8e18ff */
[----:B------:R-:W-:-:S04]  /*3990*/  @P0 SHF.L.U32 R0, R2, 0x1f, RZ ;  /* 0x0000001f02000819 */ /* 0x000fc800000006ff */
[----:B------:R1:W2:Y:S01]  /*39a0*/  @P0 SYNCS.PHASECHK.TRANS64.TRYWAIT P2, [UR4], R0 ;  /* 0x00000000ff0005a7 */ /* 0x0002a20008041104 */
[----:B------:R-:W3:Y:S02]  /*39b0*/  SYNCS.PHASECHK.TRANS64.TRYWAIT P0, [UR23+0xb0], R4 ;  /* 0x0000b004ff0075a7 */ /* 0x000ee40008001117 */
[----:B-123--:R-:W-:Y:S05]  /*39c0*/  @!P0 BRA `(.L_x_68) ;  /* 0x0000004400b48947 */ /* 0x00efea0003800000 */
.L_x_150:
[----:B------:R-:W-:Y:S01]  /*39d0*/  UMOV UR19, UR14 ;  /* 0x0000000e00137c82 */ /* 0x000fe20008000000 */
[----:B------:R-:W-:Y:S05]  /*39e0*/  BRA.U !UP0, `(.L_x_69) ;  /* 0x0000000108987547 */ /* 0x000fea000b800000 */
[----:B------:R-:W-:Y:S02]  /*39f0*/  UIADD3 UR19, UPT, UPT, UR31, UR14, URZ ;  /* 0x0000000e1f137290 */ /* 0x000fe4000fffe0ff */
[----:B------:R-:W-:Y:S01]  /*3a00*/  UPLOP3.LUT UP2, UPT, UPT, UPT, UPT, 0x40, 0x4 ;  /* 0x000000000004789c */ /* 0x000fe20003f4e870 */
[----:B------:R-:W-:Y:S01]  /*3a10*/  UMOV UR16, UR25 ;  /* 0x0000001900107c82 */ /* 0x000fe20008000000 */
[----:B------:R-:W-:-:S09]  /*3a20*/  UMOV UR6, UR15 ;  /* 0x0000000f00067c82 */ /* 0x000fd20008000000 */
.L_x_72:
[----:B--2---:R-:W-:Y:S01]  /*3a30*/  ULEA UR5, UR6, UR17, 0x3 ;  /* 0x0000001106057291 */ /* 0x004fe2000f8e18ff */
[----:B---3--:R-:W-:Y:S11]  /*3a40*/  @P2 BRA `(.L_x_70) ;  /* 0x00000000000c2947 */ /* 0x008ff60003800000 */
[----:B-1----:R-:W-:Y:S04]  /*3a50*/  SHF.L.U32 R4, R2, 0x1f, RZ ;  /* 0x0000001f02047819 */ /* 0x002fe800000006ff */
[----:B------:R-:W1:Y:S02]  /*3a60*/  SYNCS.PHASECHK.TRANS64.TRYWAIT P0, [UR5], R4 ;  /* 0x00000004ff0075a7 */ /* 0x000e640008001105 */
[----:B-1----:R-:W-:Y:S05]  /*3a70*/  @!P0 BRA `(.L_x_71) ;  /* 0x0000004400a08947 */ /* 0x002fea0003800000 */
.L_x_70:
[----:B------:R-:W-:Y:S01]  /*3a80*/  UISETP.NE.AND UP0, UPT, UR16, 0x1, UPT ;  /* 0x000000011000788c */ /* 0x000fe2000bf05270 */
[----:B------:R-:W-:Y:S01]  /*3a90*/  PLOP3.LUT P2, PT, PT, PT, PT, 0x80, 0x8 ;  /* 0x000000000008781c */ /* 0x000fe20003f4f070 */
[----:B------:R-:W-:Y:S02]  /*3aa0*/  UIADD3 UR4, UPT, UPT, UR6, 0x1, URZ ;  /* 0x0000000106047890 */ /* 0x000fe4000fffe0ff */
[----:B------:R-:W-:Y:S02]  /*3ab0*/  ULEA UR12, UR6, UR22, 0x7 ;  /* 0x00000016060c7291 */ /* 0x000fe4000f8e38ff */
[----:B------:R-:W-:Y:S01]  /*3ac0*/  UISETP.NE.AND UP1, UPT, UR4, 0x3, UPT ;  /* 0x000000030400788c */ /* 0x000fe2000bf25270 */
[----:B------:R-:W-:Y:S01]  /*3ad0*/  PLOP3.LUT P0, PT, PT, PT, UP0, 0x80, 0x8 ;  /* 0x000000000008781c */ /* 0x000fe20003f0f008 */
[----:B------:R-:W-:Y:S02]  /*3ae0*/  UIADD3 UR10, UPT, UPT, UR12, 0x2, URZ ;  /* 0x000000020c0a7890 */ /* 0x000fe4000fffe0ff */
[----:B------:R-:W-:Y:S02]  /*3af0*/  USEL UR7, URZ, 0x1, UP1 ;  /* 0x00000001ff077887 */ /* 0x000fe40008800000 */
[----:B------:R-:W-:Y:S02]  /*3b00*/  USEL UR15, UR4, URZ, UP1 ;  /* 0x000000ff040f7287 */ /* 0x000fe40008800000 */
[----:B------:R-:W-:Y:S02]  /*3b10*/  UIADD3 UR14, UPT, UPT, UR14, 0x1, URZ ;  /* 0x000000010e0e7890 */ /* 0x000fe4000fffe0ff */
[----:B------:R-:W-:Y:S01]  /*3b20*/  @UP0 ULEA UR4, UR15, UR17, 0x3 ;  /* 0x000000110f040291 */ /* 0x000fe2000f8e18ff */
[----:B------:R-:W-:Y:S01]  /*3b30*/  LOP3.LUT R2, R2, UR7, RZ, 0x3c, !PT ;  /* 0x0000000702027c12 */ /* 0x000fe2000f8e3cff */
[----:B------:R-:W-:Y:S01]  /*3b40*/  UIADD3 UR7, UPT, UPT, UR5, 0x18, URZ ;  /* 0x0000001805077890 */ /* 0x000fe2000fffe0ff */
[----:B------:R-:W-:Y:S02]  /*3b50*/  UMOV UR13, 0x80004020 ;  /* 0x80004020000d7882 */ /* 0x000fe40000000000 */
[----:B-1----:R-:W-:Y:S01]  /*3b60*/  @P0 SHF.L.U32 R0, R2, 0x1f, RZ ;  /* 0x0000001f02000819 */ /* 0x002fe200000006ff */
[----:B------:R-:W-:Y:S01]  /*3b70*/  UMOV UR5, 0x80004020 ;  /* 0x8000402000057882 */ /* 0x000fe20000000000 */
[----:B------:R-:W-:Y:S01]  /*3b80*/  UMOV UR11, 0x80004020 ;  /* 0x80004020000b7882 */ /* 0x000fe20000000000 */
[----:B------:R-:W-:Y:S01]  /*3b90*/  UMOV UR9, 0x80004020 ;  /* 0x8000402000097882 */ /* 0x000fe20000000000 */
[----:B------:R2:W3:Y:S01]  /*3ba0*/  @P0 SYNCS.PHASECHK.TRANS64.TRYWAIT P2, [UR4], R0 ;  /* 0x00000000ff0005a7 */ /* 0x0004e20008041104 */
[----:B------:R-:W-:Y:S02]  /*3bb0*/  ULEA UR4, UR6, UR21, 0x8 ;  /* 0x0000001506047291 */ /* 0x000fe4000f8e40ff */
[----:B------:R-:W-:Y:S02]  /*3bc0*/  UISETP.NE.AND UP0, UPT, UR14, UR19, UPT ;  /* 0x000000130e00728c */ /* 0x000fe4000bf05270 */
[----:B------:R-:W-:Y:S02]  /*3bd0*/  UIADD3 UR8, UPT, UPT, UR4, 0x2, URZ ;  /* 0x0000000204087890 */ /* 0x000fe4000fffe0ff */
[----:B------:R-:W-:Y:S01]  /*3be0*/  UIADD3 UR16, UPT, UPT, UR16, -0x1, URZ ;  /* 0xffffffff10107890 */ /* 0x000fe2000fffe0ff */
[----:B------:R-:W-:Y:S02]  /*3bf0*/  UMOV UR6, UR15 ;  /* 0x0000000f00067c82 */ /* 0x000fe40008000000 */
[----:B------:R2:W-:Y:S01]  /*3c00*/  UTCHMMA.2CTA gdesc[UR4], gdesc[UR12], tmem[UR18], tmem[UR28], idesc[UR29], UP2 ;  /* 0x00ff1c0c040075ea */ /* 0x0005e20009200012 */
[----:B------:R-:W-:Y:S03]  /*3c10*/  UPLOP3.LUT UP2, UPT, UPT, UPT, UPT, 0x80, 0x8 ;  /* 0x000000000008789c */ /* 0x000fe60003f4f070 */
[----:B------:R2:W-:Y:S01]  /*3c20*/  UTCHMMA.2CTA gdesc[UR8], gdesc[UR10], tmem[UR18], tmem[UR26], idesc[UR27], UPT ;  /* 0x00ff1a0a080075ea */ /* 0x0005e2000ba00012 */
[----:B------:R2:W-:Y:S01]  /*3c30*/  UTCBAR.2CTA.MULTICAST [UR7], URZ, UR20 ;  /* 0x000000ff070073e9 */ /* 0x0005e20008200814 */
[----:B------:R-:W-:Y:S06]  /*3c40*/  BRA.U UP0, `(.L_x_72) ;  /* 0xfffffffd00787547 */ /* 0x000fec000b83ffff */
.L_x_69:
[----:B--2---:R-:W-:Y:S01]  /*3c50*/  UIADD3 UR4, UPT, UPT, UR23, 0x90, URZ ;  /* 0x0000009017047890 */ /* 0x004fe2000fffe0ff */
[----:B------:R-:W-:-:S08]  /*3c60*/  UMOV UR14, UR19 ;  /* 0x00000013000e7c82 */ /* 0x000fd00008000000 */
[----:B------:R2:W-:Y:S01]  /*3c70*/  UTCBAR.2CTA.MULTICAST [UR4], URZ, UR30 ;  /* 0x000000ff040073e9 */ /* 0x0005e2000820081e */
[----:B------:R-:W-:Y:S02]  /*3c80*/  NOP ;  /* 0x0000000000007918 */ /* 0x000fe40000000000 */
.L_x_67:
[----:B--2---:R-:W-:Y:S01]  /*3c90*/  UIADD3 UR4, UPT, UPT, UR24, 0x1, URZ ;  /* 0x0000000118047890 */ /* 0x004fe2000fffe0ff */
[----:B------:R-:W-:-:S03]  /*3ca0*/  ISETP.NE.AND P0, PT, R8, 0x2, PT ;  /* 0x000000020800780c */ /* 0x000fc60003f05270 */
[----:B------:R-:W-:Y:S01]  /*3cb0*/  UISETP.NE.AND UP0, UPT, UR4, 0x4, UPT ;  /* 0x000000040400788c */ /* 0x000fe2000bf05270 */
[----:B-1----:R-:W-:Y:S02]  /*3cc0*/  SEL R0, RZ, 0x1, P0 ;  /* 0x00000001ff007807 */ /* 0x002fe40000000000 */
[----:B------:R-:W-:Y:S01]  /*3cd0*/  SEL R8, R8, RZ, P0 ;  /* 0x000000ff08087207 */ /* 0x000fe20000000000 */
[----:B------:R-:W-:Y:S01]  /*3ce0*/  USEL UR5, URZ, 0x1, UP0 ;  /* 0x00000001ff057887 */ /* 0x000fe20008000000 */
[----:B------:R-:W-:Y:S01]  /*3cf0*/  LOP3.LUT R3, R3, R0, RZ, 0x3c, !PT ;  /* 0x0000000003037212 */ /* 0x000fe200078e3cff */
[----:B------:R-:W-:-:S04]  /*3d00*/  USEL UR24, UR4, URZ, UP0 ;  /* 0x000000ff04187287 */ /* 0x000fc80008000000 */
[----:B------:R-:W-:Y:S01]  /*3d10*/  LOP3.LUT R9, R9, UR5, RZ, 0x3c, !PT ;  /* 0x0000000509097c12 */ /* 0x000fe2000f8e3cff */
[----:B------:R-:W-:Y:S07]  /*3d20*/  @P1 BRA `(.L_x_73) ;  /* 0xfffffff800b01947 */ /* 0x000fee000383ffff */
[----:B------:R-:W1:Y:S01]  /*3d30*/  S2UR UR8, SR_CgaCtaId ;  /* 0x00000000000879c3 */ /* 0x000e620000008800 */
[----:B------:R-:W-:Y:S01]  /*3d40*/  ELECT P0, URZ, PT ;  /* 0x0000000000ff782f */ /* 0x000fe20003800000 */
[----:B------:R-:W-:Y:S01]  /*3d50*/  HFMA2 R0, -RZ, RZ, 0, 5.9604644775390625e-08 ;  /* 0x00000001ff007431 */ /* 0x000fe200000001ff */
[----:B------:R-:W-:-:S05]  /*3d60*/  UMOV UR4, 0x40 ;  /* 0x0000004000047882 */ /* 0x000fca0000000000 */
[----:B------:R-:W-:Y:S01]  /*3d70*/  UVIRTCOUNT.DEALLOC.SMPOOL 0x80 ;  /* 0x000000800000784c */ /* 0x000fe20000000000 */
[----:B------:R-:W-:Y:S02]  /*3d80*/  UISETP.NE.AND UP1, UPT, UR33, URZ, UPT ;  /* 0x000000ff2100728c */ /* 0x000fe4000bf25270 */
[----:B-1----:R-:W-:-:S09]  /*3d90*/  ULEA UR8, UR8, UR4, 0x18 ;  /* 0x0000000408087291 */ /* 0x002fd2000f8ec0ff */
[----:B------:R1:W-:Y:S01]  /*3da0*/  @P0 STS.U8 [UR8+0x1c], R0 ;  /* 0x00001c00ff000988 */ /* 0x0003e20008000008 */
[----:B------:R-:W-:Y:S05]  /*3db0*/  BRA.U UP1, `(.L_x_74) ;  /* 0x0000000101a07547 */ /* 0x000fea000b800000 */
[----:B------:R-:W-:Y:S01]  /*3dc0*/  UIADD3 UR7, UPT, UPT, UR17, 0xb0, URZ ;  /* 0x000000b011077890 */ /* 0x000fe2000fffe0ff */
[----:B------:R-:W-:-:S03]  /*3dd0*/  SHF.L.U32 R2, R9, 0x1f, RZ ;  /* 0x0000001f09027819 */ /* 0x000fc600000006ff */
[----:B------:R-:W-:-:S09]  /*3de0*/  ULEA UR4, UR24, UR7, 0x3 ;  /* 0x0000000718047291 */ /* 0x000fd2000f8e18ff */
[----:B------:R-:W2:Y:S02]  /*3df0*/  SYNCS.PHASECHK.TRANS64.TRYWAIT P0, [UR4], R2 ;  /* 0x00000002ff0075a7 */ /* 0x000ea40008001104 */
[----:B--2---:R-:W-:Y:S05]  /*3e00*/  @!P0 BRA `(.L_x_75) ;  /* 0x0000004000d48947 */ /* 0x004fea0003800000 */
.L_x_153:
[----:B------:R-:W-:-:S04]  /*3e10*/  UIADD3 UR4, UPT, UPT, UR24, 0x1, URZ ;  /* 0x0000000118047890 */ /* 0x000fc8000fffe0ff */
[----:B------:R-:W-:-:S04]  /*3e20*/  UISETP.NE.AND UP0, UPT, UR4, 0x4, UPT ;  /* 0x000000040400788c */ /* 0x000fc8000bf05270 */
[----:B------:R-:W-:Y:S02]  /*3e30*/  USEL UR6, URZ, 0x1, UP0 ;  /* 0x00000001ff067887 */ /* 0x000fe40008000000 */
[----:B------:R-:W-:-:S04]  /*3e40*/  USEL UR4, UR4, URZ, UP0 ;  /* 0x000000ff04047287 */ /* 0x000fc80008000000 */
[----:B------:R-:W-:Y:S01]  /*3e50*/  ULEA UR5, UR4, UR7, 0x3 ;  /* 0x0000000704057291 */ /* 0x000fe2000f8e18ff */
[----:B-1----:R-:W-:-:S04]  /*3e60*/  LOP3.LUT R2, R9, UR6, RZ, 0x3c, !PT ;  /* 0x0000000609027c12 */ /* 0x002fc8000f8e3cff */
[----:B------:R-:W-:-:S04]  /*3e70*/  SHF.L.U32 R3, R2, 0x1f, RZ ;  /* 0x0000001f02037819 */ /* 0x000fc800000006ff */
[----:B------:R-:W1:Y:S02]  /*3e80*/  SYNCS.PHASECHK.TRANS64.TRYWAIT P0, [UR5], R3 ;  /* 0x00000003ff0075a7 */ /* 0x000e640008001105 */
[----:B-1----:R-:W-:Y:S05]  /*3e90*/  @!P0 BRA `(.L_x_76) ;  /* 0x0000004000c88947 */ /* 0x002fea0003800000 */
.L_x_155:
        /* <DEDUP_REMOVED lines=9> */
.L_x_157:
[----:B------:R-:W-:-:S04]  /*3f30*/  UIADD3 UR4, UPT, UPT, UR4, 0x1, URZ ;  /* 0x0000000104047890 */ /* 0x000fc8000fffe0ff */
[----:B------:R-:W-:-:S04]  /*3f40*/  UISETP.NE.AND UP0, UPT, UR4, 0x4, UPT ;  /* 0x000000040400788c */ /* 0x000fc8000bf05270 */
[----:B------:R-:W-:Y:S02]  /*3f50*/  USEL UR5, URZ, 0x1, UP0 ;  /* 0x00000001ff057887 */ /* 0x000fe40008000000 */
[----:B------:R-:W-:-:S04]  /*3f60*/  USEL UR4, UR4, URZ, UP0 ;  /* 0x000000ff04047287 */ /* 0x000fc80008000000 */
[----:B------:R-:W-:Y:S01]  /*3f70*/  ULEA UR4, UR4, UR7, 0x3 ;  /* 0x0000000704047291 */ /* 0x000fe2000f8e18ff */
[----:B------:R-:W-:-:S04]  /*3f80*/  LOP3.LUT R2, R2, UR5, RZ, 0x3c, !PT ;  /* 0x0000000502027c12 */ /* 0x000fc8000f8e3cff */
[----:B------:R-:W-:Y:S01]  /*3f90*/  SHF.L.U32 R2, R2, 0x1f, RZ ;  /* 0x0000001f02027819 */ /* 0x000fe200000006ff */
[----:B-1----:R-:W-:-:S04]  /*3fa0*/  IMAD.U32 R0, RZ, RZ, UR4 ;  /* 0x00000004ff007e24 */ /* 0x002fc8000f8e00ff */
[----:B------:R1:W2:Y:S03]  /*3fb0*/  SYNCS.PHASECHK.TRANS64.TRYWAIT P0, [R0+URZ], R2 ;  /* 0x00000002000075a7 */ /* 0x0002a600080011ff */
[----:B--2---:R-:W-:Y:S05]  /*3fc0*/  @!P0 NANOSLEEP.SYNCS 0x989680 ;  /* 0x009896800000895d */ /* 0x004fea0003900000 */
[----:B------:R-:W2:Y:S02]  /*3fd0*/  @!P0 SYNCS.PHASECHK.TRANS64 P0, [R0+URZ], R2 ;  /* 0x00000002000085a7 */ /* 0x000ea400080010ff */
[----:B--2---:R-:W-:Y:S05]  /*3fe0*/  @P0 BRA `(.L_x_78) ;  /* 0x0000000000200947 */ /* 0x004fea0003800000 */
.L_x_79:
[----:B--2---:R2:W4:Y:S02]  /*3ff0*/  SYNCS.PHASECHK.TRANS64.TRYWAIT P0, [R0+URZ], R2 ;  /* 0x00000002000075a7 */ /* 0x00452400080011ff */
[----:B----4-:R-:W-:Y:S05]  /*4000*/  @!P0 NANOSLEEP.SYNCS 0x989680 ;  /* 0x009896800000895d */ /* 0x010fea0003900000 */
[----:B------:R-:W4:Y:S02]  /*4010*/  @!P0 SYNCS.PHASECHK.TRANS64 P0, [R0+URZ], R2 ;  /* 0x00000002000085a7 */ /* 0x000f2400080010ff */
[----:B----4-:R-:W-:Y:S05]  /*4020*/  @!P0 BRA `(.L_x_79) ;  /* 0xfffffffc00f08947 */ /* 0x010fea000383ffff */
[----:B------:R-:W-:Y:S05]  /*4030*/  BRA `(.L_x_78) ;  /* 0x00000000000c7947 */ /* 0x000fea0003800000 */
.L_x_74:
[----:B------:R-:W-:-:S04]  /*4040*/  UIADD3 UR4, UPT, UPT, UR17, 0xf0, URZ ;  /* 0x000000f011047890 */ /* 0x000fc8000fffe0ff */
[----:B------:R-:W-:-:S09]  /*4050*/  UPRMT UR4, UR34, 0x654, UR4 ;  /* 0x0000065422047896 */ /* 0x000fd20008000004 */
[----:B------:R-:W-:Y:S03]  /*4060*/  SYNCS.ARRIVE.TRANS64.RED.A1T0 RZ, [UR4], RZ ;  /* 0x000000ffffff79a7 */ /* 0x000fe60008100404 */
.L_x_78:
[----:B-12---:R-:W-:Y:S01]  /*4070*/  SHF.L.U32 R2, RZ, 0x1f, RZ ;  /* 0x0000001fff027819 */ /* 0x006fe200000006ff */
[----:B------:R-:W-:Y:S01]  /*4080*/  UIADD3 UR4, UPT, UPT, UR17, 0xf0, URZ ;  /* 0x000000f011047890 */ /* 0x000fe2000fffe0ff */
[----:B------:R-:W-:Y:S02]  /*4090*/  PLOP3.LUT P0, PT, PT, PT, UP1, 0x80, 0x8 ;  /* 0x000000000008781c */ /* 0x000fe40003f0f018 */
[----:B------:R-:W1:Y:S02]  /*40a0*/  SYNCS.PHASECHK.TRANS64.TRYWAIT P1, [UR17+0xf0], R2 ;  /* 0x0000f002ff0075a7 */ /* 0x000e640008021111 */
[----:B-1----:R-:W-:Y:S09]  /*40b0*/  @!P1 BRA `(.L_x_80) ;  /* 0x0000004000709947 */ /* 0x002ff20003800000 */
.L_x_159:
[----:B------:R-:W-:Y:S01]  /*40c0*/  @!UP1 UPRMT UR4, UR34, 0x654, UR4 ;  /* 0x0000065422049896 */ /* 0x000fe20008000004 */
[----:B------:R-:W-:Y:S01]  /*40d0*/  UMOV UR5, 0xffff ;  /* 0x0000ffff00057882 */ /* 0x000fe20000000000 */
[----:B------:R-:W-:-:S07]  /*40e0*/  UMOV UR6, 0x1 ;  /* 0x0000000100067882 */ /* 0x000fce0000000000 */
[----:B------:R-:W-:Y:S01]  /*40f0*/  @!P0 SYNCS.ARRIVE.TRANS64.RED.A1T0 RZ, [UR4], RZ ;  /* 0x000000ffffff89a7 */ /* 0x000fe20008100404 */
[----:B------:R-:W-:Y:S01]  /*4100*/  NOP ;  /* 0x0000000000007918 */ /* 0x000fe20000000000 */
[----:B-1----:R-:W1:Y:S01]  /*4110*/  LDS R0, [UR8+0x14] ;  /* 0x00001408ff007984 */ /* 0x002e620008000800 */
[----:B------:R-:W-:-:S04]  /*4120*/  ULOP3.LUT UR4, UR32, 0xffff, URZ, 0xc0, !UPT ;  /* 0x0000ffff20047892 */ /* 0x000fc8000f8ec0ff */
[----:B------:R-:W-:-:S04]  /*4130*/  USHF.R.U32.HI UR4, URZ, 0x5, UR4 ;  /* 0x00000005ff047899 */ /* 0x000fc80008011604 */
[----:B------:R-:W-:Y:S02]  /*4140*/  USHF.L.U32 UR5, UR5, UR4, URZ ;  /* 0x0000000405057299 */ /* 0x000fe400080006ff */
[----:B------:R-:W-:-:S04]  /*4150*/  USHF.L.U32 UR4, UR6, UR4, URZ ;  /* 0x0000000406047299 */ /* 0x000fc800080006ff */
[----:B-1----:R-:W-:-:S04]  /*4160*/  LOP3.LUT R0, R0, UR5, RZ, 0xc0, !PT ;  /* 0x0000000500007c12 */ /* 0x002fc8000f8ec0ff */
[----:B------:R-:W-:-:S13]  /*4170*/  ISETP.NE.AND P0, PT, R0, UR5, PT ;  /* 0x0000000500007c0c */ /* 0x000fda000bf05270 */
[----:B------:R-:W-:Y:S05]  /*4180*/  @P0 BRA `(.L_x_81) ;  /* 0x0000000000580947 */ /* 0x000fea0003800000 */
[----:B------:R-:W1:Y:S02]  /*4190*/  LDS R0, [UR8+0x18] ;  /* 0x00001808ff007984 */ /* 0x000e640008000800 */
[----:B-1----:R-:W-:-:S04]  /*41a0*/  LOP3.LUT R0, R0, UR4, RZ, 0xc0, !PT ;  /* 0x0000000400007c12 */ /* 0x002fc8000f8ec0ff */
[----:B------:R-:W-:-:S13]  /*41b0*/  ISETP.NE.AND P0, PT, R0, UR4, PT ;  /* 0x0000000400007c0c */ /* 0x000fda000bf05270 */
[----:B------:R-:W-:Y:S05]  /*41c0*/  @P0 BRA `(.L_x_82) ;  /* 0x00000000003c0947 */ /* 0x000fea0003800000 */
[----:B------:R-:W1:Y:S01]  /*41d0*/  S2R R2, SR_LANEID ;  /* 0x0000000000027919 */ /* 0x000e620000000000 */
[----:B------:R-:W-:-:S06]  /*41e0*/  ULOP3.LUT UR5, URZ, UR5, URZ, 0x33, !UPT ;  /* 0x00000005ff057292 */ /* 0x000fcc000f8e33ff */
[----:B------:R-:W-:-:S04]  /*41f0*/  IMAD.U32 R0, RZ, RZ, UR5 ;  /* 0x00000005ff007e24 */ /* 0x000fc8000f8e00ff */
[----:B------:R2:W4:Y:S02]  /*4200*/  REDUX UR7, R0 ;  /* 0x00000000000773c4 */ /* 0x0005240000000000 */
[----:B------:R1:W-:Y:S01]  /*4210*/  UTCATOMSWS.AND URZ, UR5 ;  /* 0x0000000500ff79e3 */ /* 0x0003e20008000000 */
[----:B--2---:R-:W-:Y:S01]  /*4220*/  LOP3.LUT R0, RZ, UR4, RZ, 0x33, !PT ;  /* 0x00000004ff007c12 */ /* 0x004fe2000f8e33ff */
[----:B------:R-:W-:Y:S02]  /*4230*/  VOTEU.ANY UR4, UPT, PT ;  /* 0x0000000000047886 */ /* 0x000fe400038e0100 */
[----:B------:R-:W-:Y:S02]  /*4240*/  UFLO.U32 UR4, UR4 ;  /* 0x00000004000472bd */ /* 0x000fe400080e0000 */
[----:B------:R-:W2:Y:S04]  /*4250*/  REDUX UR6, R0 ;  /* 0x00000000000673c4 */ /* 0x000ea80000000000 */
[----:B-1----:R-:W-:-:S02]  /*4260*/  ISETP.EQ.U32.AND P0, PT, R2, UR4, PT ;  /* 0x0000000402007c0c */ /* 0x002fc4000bf02070 */
[----:B----4-:R-:W-:-:S11]  /*4270*/  MOV R2, UR7 ;  /* 0x0000000700027c02 */ /* 0x010fd60008000f00 */
[----:B------:R1:W-:Y:S01]  /*4280*/  @P0 ATOMS.AND RZ, [UR8+0x14], R2 ;  /* 0x00001402ffff098c */ /* 0x0003e2000a800008 */
[----:B--2---:R-:W-:-:S05]  /*4290*/  IMAD.U32 R0, RZ, RZ, UR6 ;  /* 0x00000006ff007e24 */ /* 0x004fca000f8e00ff */
[----:B------:R1:W-:Y:S01]  /*42a0*/  @P0 ATOMS.AND RZ, [UR8+0x18], R0 ;  /* 0x00001800ffff098c */ /* 0x0003e2000a800008 */
[----:B------:R-:W-:Y:S05]  /*42b0*/  BRA `(.L_x_83) ;  /* 0x0000000000147947 */ /* 0x000fea0003800000 */
.L_x_82:
[----:B------:R-:W-:Y:S02]  /*42c0*/  MOV R2, 0x42e0 ;  /* 0x000042e000027802 */ /* 0x000fe40000000f00 */
[----:B---3-5:R-:W-:Y:S05]  /*42d0*/  CALL.REL.NOINC `($__internal_0_$__cuda_sm10x_tcgen05_guardrail_trap_col_being_dealloced_not_returned_by_alloc) ;  /* 0x0000004000dc7944 */ /* 0x028fea0003c00000 */
[----:B------:R-:W-:Y:S05]  /*42e0*/  BRA `(.L_x_83) ;  /* 0x0000000000087947 */ /* 0x000fea0003800000 */
.L_x_81:
[----:B------:R-:W-:Y:S02]  /*42f0*/  MOV R2, 0x4310 ;  /* 0x0000431000027802 */ /* 0x000fe40000000f00 */
[----:B---3-5:R-:W-:Y:S05]  /*4300*/  CALL.REL.NOINC `($__internal_2_$__cuda_sm10x_tcgen05_guardrail_trap_unallocated_columns_being_dealloced) ;  /* 0x0000004000e87944 */ /* 0x028fea0003c00000 */
.L_x_83:
[----:B------:R-:W-:Y:S01]  /*4310*/  NOP ;  /* 0x0000000000007918 */ /* 0x000fe20000000000 */
[----:B------:R-:W-:Y:S05]  /*4320*/  EXIT ;  /* 0x000000000000794d */ /* 0x000fea0003800000 */
.L_x_54:
[----:B------:R-:W-:-:S09]  /*4330*/  UISETP.NE.OR UP0, UPT, UR13, 0x3, !UP3 ;  /* 0x000000030d00788c */ /* 0x000fd2000df05670 */
[----:B------:R-:W-:Y:S05]  /*4340*/  BRA.U UP0, `(.L_x_84) ;  /* 0x0000001100387547 */ /* 0x000fea000b800000 */
[----:B------:R-:W1:Y:S01]  /*4350*/  S2UR UR6, SR_CgaCtaId ;  /* 0x00000000000679c3 */ /* 0x000e620000008800 */
[----:B------:R-:W2:Y:S01]  /*4360*/  LDCU UR37, c[0x0][0x370] ;  /* 0x00006e00ff2577ac */ /* 0x000ea20008000800 */
[----:B------:R-:W-:Y:S02]  /*4370*/  HFMA2 R13, -RZ, RZ, 0, 0 ;  /* 0x00000000ff0d7431 */ /* 0x000fe400000001ff */
[----:B------:R-:W-:Y:S01]  /*4380*/  IMAD.MOV.U32 R15, RZ, RZ, 0x1 ;  /* 0x00000001ff0f7424 */ /* 0x000fe200078e00ff */
[----:B------:R-:W-:Y:S01]  /*4390*/  MOV R7, 0x1000 ;  /* 0x0000100000077802 */ /* 0x000fe20000000f00 */
[----:B------:R-:W2:Y:S01]  /*43a0*/  LDCU.128 UR32, c[0x0][0xb10] ;  /* 0x00016200ff2077ac */ /* 0x000ea20008000c00 */
[----:B------:R-:W-:Y:S01]  /*43b0*/  IMAD.MOV.U32 R14, RZ, RZ, RZ ;  /* 0x000000ffff0e7224 */ /* 0x000fe200078e00ff */
[----:B------:R-:W3:Y:S01]  /*43c0*/  LDC.64 R16, c[0x0][0x348] ;  /* 0x0000d200ff107b82 */ /* 0x000ee20000000a00 */
[----:B------:R-:W4:Y:S01]  /*43d0*/  LDCU UR31, c[0x0][0x374] ;  /* 0x00006e80ff1f77ac */ /* 0x000f220008000800 */
[----:B------:R-:W4:Y:S06]  /*43e0*/  LDCU UR15, c[0x0][0xb0c] ;  /* 0x00016180ff0f77ac */ /* 0x000f2c0008000800 */
[----:B------:R-:W3:Y:S01]  /*43f0*/  LDC.64 R2, c[0x0][0x888] ;  /* 0x00022200ff027b82 */ /* 0x000ee20000000a00 */
[----:B------:R-:W4:Y:S01]  /*4400*/  LDCU UR40, c[0x0][0xb20] ;  /* 0x00016400ff2877ac */ /* 0x000f220008000800 */
[----:B------:R-:W4:Y:S06]  /*4410*/  LDCU UR4, c[0x0][0xb30] ;  /* 0x00016600ff0477ac */ /* 0x000f2c0008000800 */
[----:B------:R-:W3:Y:S01]  /*4420*/  LDC.64 R4, c[0x0][0x890] ;  /* 0x00022400ff047b82 */ /* 0x000ee20000000a00 */
[----:B------:R-:W-:Y:S01]  /*4430*/  UMOV UR29, 0x400 ;  /* 0x00000400001d7882 */ /* 0x000fe20000000000 */
[----:B------:R-:W-:-:S02]  /*4440*/  UPLOP3.LUT UP3, UPT, UPT, UPT, UPT, 0x40, 0x4 ;  /* 0x000000000004789c */ /* 0x000fc40003f6e870 */
[----:B-1----:R-:W-:Y:S02]  /*4450*/  ULEA UR29, UR6, UR29, 0x18 ;  /* 0x0000001d061d7291 */ /* 0x002fe4000f8ec0ff */
[----:B--2---:R-:W-:Y:S02]  /*4460*/  UIMAD.WIDE.U32 UR6, UR37, UR32, URZ ;  /* 0x00000020250672a5 */ /* 0x004fe4000f8e00ff */
[----:B----4-:R-:W-:Y:S02]  /*4470*/  UIMAD.WIDE.U32 UR8, UR31, UR35, URZ ;  /* 0x000000231f0872a5 */ /* 0x010fe4000f8e00ff */
[----:B------:R-:W-:Y:S02]  /*4480*/  UISETP.GE.AND UP0, UPT, UR42, 0x1, UPT ;  /* 0x000000012a00788c */ /* 0x000fe4000bf06270 */
[----:B------:R-:W-:Y:S01]  /*4490*/  UISETP.NE.AND UP4, UPT, UR42, 0x1, UPT ;  /* 0x000000012a00788c */ /* 0x000fe2000bf85270 */
[----:B------:R-:W-:Y:S02]  /*44a0*/  UMOV UR6, UR7 ;  /* 0x0000000700067c82 */ /* 0x000fe40008000000 */
[----:B------:R-:W-:Y:S01]  /*44b0*/  UMOV UR38, UR9 ;  /* 0x0000000900267c82 */ /* 0x000fe20008000000 */
[----:B------:R-:W1:Y:S01]  /*44c0*/  LDCU.64 UR22, c[0x0][0xb28] ;  /* 0x00016500ff1677ac */ /* 0x000e620008000a00 */
[----:B------:R-:W-:-:S02]  /*44d0*/  UISETP.NE.AND UP6, UPT, UR15, 0x1, UPT ;  /* 0x000000010f00788c */ /* 0x000fc4000bfc5270 */
[----:B------:R-:W-:Y:S02]  /*44e0*/  UISETP.NE.AND UP5, UPT, UR34, 0x1, UPT ;  /* 0x000000012200788c */ /* 0x000fe4000bfa5270 */
[----:B------:R-:W-:Y:S02]  /*44f0*/  USHF.R.U32.HI UR39, URZ, UR33, UR6 ;  /* 0x00000021ff277299 */ /* 0x000fe40008011606 */
[----:B------:R-:W-:Y:S02]  /*4500*/  USHF.R.U32.HI UR38, URZ, UR40, UR38 ;  /* 0x00000028ff267299 */ /* 0x000fe40008011626 */
[----:B------:R-:W-:Y:S01]  /*4510*/  UISETP.NE.AND UP2, UPT, UR4, 0x1, UPT ;  /* 0x000000010400788c */ /* 0x000fe2000bf45270 */
[----:B------:R-:W-:-:S10]  /*4520*/  UMOV UR12, URZ ;  /* 0x000000ff000c7c82 */ /* 0x000fd40008000000 */
.L_x_93:
[C---:B------:R-:W-:Y:S02]  /*4530*/  LEA R12, R14.reuse, UR29, 0x3 ;  /* 0x0000001d0e0c7c11 */ /* 0x040fe4000f8e18ff */
[----:B------:R-:W-:Y:S02]  /*4540*/  SHF.L.U32 R0, R13, 0x1f, RZ ;  /* 0x0000001f0d007819 */ /* 0x000fe400000006ff */
[----:B------:R-:W-:Y:S02]  /*4550*/  LEA R8, R14, UR29, 0x4 ;  /* 0x0000001d0e087c11 */ /* 0x000fe4000f8e20ff */
[----:B------:R-:W2:Y:S02]  /*4560*/  SYNCS.PHASECHK.TRANS64.TRYWAIT P0, [R12+URZ+0x70], R0 ;  /* 0x000070000c0075a7 */ /* 0x000ea400080011ff */
[----:B--2-4-:R-:W-:Y:S05]  /*4570*/  @!P0 BRA `(.L_x_85) ;  /* 0x0000003c00588947 */ /* 0x014fea0003800000 */
.L_x_160:
[----:B------:R-:W4:Y:S01]  /*4580*/  LDS.128 R8, [R8+0x100] ;  /* 0x0001000008087984 */ /* 0x000f220000000c00 */
[----:B------:R-:W-:Y:S01]  /*4590*/  UISETP.GE.AND UP0, UPT, UR42, 0x1, UPT ;  /* 0x000000012a00788c */ /* 0x000fe2000bf06270 */
[----:B------:R-:W-:Y:S01]  /*45a0*/  @!PT LDS RZ, [RZ] ;  /* 0x00000000fffff984 */ /* 0x000fe20000000800 */
[----:B------:R-:W-:Y:S01]  /*45b0*/  @!PT LDS RZ, [RZ] ;  /* 0x00000000fffff984 */ /* 0x000fe20000000800 */
[----:B------:R-:W-:Y:S01]  /*45c0*/  @!PT LDS RZ, [RZ] ;  /* 0x00000000fffff984 */ /* 0x000fe20000000800 */
[----:B------:R-:W-:Y:S01]  /*45d0*/  @!PT LDS RZ, [RZ] ;  /* 0x00000000fffff984 */ /* 0x000fe20000000800 */
[----:B------:R1:W-:Y:S06]  /*45e0*/  MEMBAR.ALL.CTA ;  /* 0x0000000000007992 */ /* 0x0003ec0000008000 */
[----:B-1----:R-:W1:Y:S01]  /*45f0*/  FENCE.VIEW.ASYNC.S ;  /* 0x00000000000073c6 */ /* 0x002e620000000000 */
[----:B----4-:R-:W-:Y:S11]  /*4600*/  LOP3.LUT P0, RZ, R10, 0x1, RZ, 0xc0, !PT ;  /* 0x000000010aff7812 */ /* 0x010ff6000780c0ff */
[----:B------:R-:W-:Y:S02]  /*4610*/  @!UPT UIADD3 URZ, UPT, UPT, URZ, URZ, URZ ;  /* 0x000000fffffff290 */ /* 0x000fe4000fffe0ff */
[----:B-1----:R-:W-:Y:S01]  /*4620*/  VOTEU.ANY UP1, P0 ;  /* 0x0000000000ff7886 */ /* 0x002fe20000020100 */
[----:B------:R-:W-:Y:S11]  /*4630*/  PLOP3.LUT P0, PT, PT, PT, UP1, 0x80, 0x8 ;  /* 0x000000000008781c */ /* 0x000ff60003f0f018 */
[----:B------:R-:W-:Y:S02]  /*4640*/  @!UPT UIADD3 URZ, UPT, UPT, URZ, URZ, URZ ;  /* 0x000000fffffff290 */ /* 0x000fe4000fffe0ff */
[----:B--2---:R-:W-:Y:S02]  /*4650*/  @P0 SHF.R.U32.HI R0, RZ, 0x10, R9 ;  /* 0x00000010ff000819 */ /* 0x004fe40000011609 */
[----:B------:R-:W-:Y:S02]  /*4660*/  @P0 MOV R6, R8 ;  /* 0x0000000800060202 */ /* 0x000fe40000000f00 */
[----:B------:R-:W-:Y:S01]  /*4670*/  @P0 R2UR UR4, R0 ;  /* 0x00000000000402ca */ /* 0x000fe200000e0000 */
[----:B------:R-:W-:Y:S01]  /*4680*/  VIADD R0, R12, 0x80 ;  /* 0x000000800c007836 */ /* 0x000fe20000000000 */
[----:B------:R-:W-:Y:S02]  /*4690*/  @P0 LOP3.LUT R8, R9, 0xffff, RZ, 0xc0, !PT ;  /* 0x0000ffff09080812 */ /* 0x000fe400078ec0ff */
[----:B------:R-:W-:Y:S02]  /*46a0*/  @P0 R2UR UR6, R6 ;  /* 0x00000000060602ca */ /* 0x000fe400000e0000 */
[----:B------:R-:W-:Y:S02]  /*46b0*/  PRMT R0, RZ, 0x654, R0 ;  /* 0x00000654ff007816 */ /* 0x000fe40000000000 */
[----:B------:R-:W-:Y:S02]  /*46c0*/  @P0 R2UR UR5, R8 ;  /* 0x00000000080502ca */ /* 0x000fe400000e0000 */
[----:B------:R1:W-:Y:S03]  /*46d0*/  SYNCS.ARRIVE.TRANS64.RED.A1T0 RZ, [R0+URZ], RZ ;  /* 0x000000ff00ff79a7 */ /* 0x0003e600081004ff */
[----:B------:R-:W-:Y:S04]  /*46e0*/  @UP1 UMOV UR30, UR4 ;  /* 0x00000004001e1c82 */ /* 0x000fe80008000000 */
[----:B------:R-:W-:Y:S04]  /*46f0*/  @UP1 UMOV UR14, UR6 ;  /* 0x00000006000e1c82 */ /* 0x000fe80008000000 */
[----:B------:R-:W-:Y:S01]  /*4700*/  @UP1 UMOV UR13, UR5 ;  /* 0x00000005000d1c82 */ /* 0x000fe20008000000 */
[----:B------:R-:W-:Y:S05]  /*4710*/  BRA.U !UP0, `(.L_x_86) ;  /* 0x0000000108a47547 */ /* 0x000fea000b800000 */
[----:B------:R-:W-:Y:S02]  /*4720*/  UIMAD.WIDE.U32 UR8, UR13, UR35, URZ ;  /* 0x000000230d0872a5 */ /* 0x000fe4000f8e00ff */
[----:B------:R-:W-:Y:S02]  /*4730*/  UIMAD.WIDE.U32 UR10, UR14, UR32, URZ ;  /* 0x000000200e0a72a5 */ /* 0x000fe4000f8e00ff */
[----:B------:R-:W-:Y:S02]  /*4740*/  USEL UR4, UR31, UR38, !UP5 ;  /* 0x000000261f047287 */ /* 0x000fe4000e800000 */
[----:B------:R-:W-:Y:S02]  /*4750*/  USEL UR7, UR37, UR39, !UP6 ;  /* 0x0000002725077287 */ /* 0x000fe4000f000000 */
[----:B------:R-:W-:Y:S02]  /*4760*/  UIMAD.WIDE.U32 UR16, UR4, UR22, URZ ;  /* 0x00000016041072a5 */ /* 0x000fe4000f8e00ff */
[----:B------:R-:W-:Y:S01]  /*4770*/  UIMAD.WIDE.U32 UR18, UR7, UR22, URZ ;  /* 0x00000016071272a5 */ /* 0x000fe2000f8e00ff */
[----:B------:R-:W-:Y:S02]  /*4780*/  UMOV UR5, UR9 ;  /* 0x0000000900057c82 */ /* 0x000fe40008000000 */
[----:B------:R-:W-:Y:S03]  /*4790*/  USHF.R.U32.HI UR6, URZ, UR40, UR5 ;  /* 0x00000028ff067299 */ /* 0x000fe60008011605 */
[----:B------:R-:W-:Y:S01]  /*47a0*/  UMOV UR5, UR11 ;  /* 0x0000000b00057c82 */ /* 0x000fe20008000000 */
[----:B------:R-:W-:Y:S02]  /*47b0*/  USEL UR6, UR13, UR6, !UP5 ;  /* 0x000000060d067287 */ /* 0x000fe4000e800000 */
[----:B------:R-:W-:Y:S02]  /*47c0*/  USHF.R.U32.HI UR8, URZ, UR33, UR5 ;  /* 0x00000021ff087299 */ /* 0x000fe40008011605 */
[----:B------:R-:W-:Y:S01]  /*47d0*/  UIMAD.WIDE.U32 UR10, UR6, UR22, URZ ;  /* 0x00000016060a72a5 */ /* 0x000fe2000f8e00ff */
[----:B------:R-:W-:Y:S02]  /*47e0*/  UMOV UR5, UR17 ;  /* 0x0000001100057c82 */ /* 0x000fe40008000000 */
[----:B------:R-:W-:Y:S03]  /*47f0*/  @UP4 USHF.R.U32.HI UR4, URZ, UR23, UR5 ;  /* 0x00000017ff044299 */ /* 0x000fe60008011605 */
[----:B------:R-:W-:Y:S01]  /*4800*/  UMOV UR5, UR19 ;  /* 0x0000001300057c82 */ /* 0x000fe20008000000 */
[----:B------:R-:W-:Y:S02]  /*4810*/  UIMAD UR4, UR42, UR4, URZ ;  /* 0x000000042a0472a4 */ /* 0x000fe4000f8e02ff */
[----:B------:R-:W-:Y:S02]  /*4820*/  @UP4 USHF.R.U32.HI UR7, URZ, UR23, UR5 ;  /* 0x00000017ff074299 */ /* 0x000fe40008011605 */
[----:B------:R-:W-:Y:S02]  /*4830*/  USEL UR5, UR14, UR8, !UP6 ;  /* 0x000000080e057287 */ /* 0x000fe4000f000000 */
[----:B------:R-:W-:Y:S02]  /*4840*/  UIMAD UR8, UR42, UR7, URZ ;  /* 0x000000072a0872a4 */ /* 0x000fe4000f8e02ff */
[----:B------:R-:W-:Y:S03]  /*4850*/  UISETP.GE.AND UP0, UPT, UR6, UR4, UPT ;  /* 0x000000040600728c */ /* 0x000fe6000bf06270 */
[----:B------:R-:W-:Y:S01]  /*4860*/  UMOV UR4, UR11 ;  /* 0x0000000b00047c82 */ /* 0x000fe20008000000 */
[----:B------:R-:W-:Y:S02]  /*4870*/  UISETP.GE.OR UP0, UPT, UR5, UR8, UP0 ;  /* 0x000000080500728c */ /* 0x000fe40008706670 */
[----:B------:R-:W-:Y:S02]  /*4880*/  USHF.R.U32.HI UR4, URZ, UR23, UR4 ;  /* 0x00000017ff047299 */ /* 0x000fe40008011604 */
[----:B------:R-:W-:Y:S02]  /*4890*/  UIMAD.WIDE.U32 UR8, UR5, UR22, URZ ;  /* 0x00000016050872a5 */ /* 0x000fe4000f8e00ff */
[----:B------:R-:W-:Y:S04]  /*48a0*/  USEL UR10, UR6, UR4, !UP4 ;  /* 0x00000004060a7287 */ /* 0x000fe8000e000000 */
[----:B------:R-:W-:Y:S01]  /*48b0*/  UIADD3 UR11, UPT, UPT, -UR10, URZ, URZ ;  /* 0x000000ff0a0b7290 */ /* 0x000fe2000fffe1ff */
[----:B------:R-:W-:Y:S02]  /*48c0*/  @!UP0 UMOV UR4, UR9 ;  /* 0x0000000900048c82 */ /* 0x000fe40008000000 */
[----:B------:R-:W-:Y:S02]  /*48d0*/  @!UP0 USHF.R.U32.HI UR4, URZ, UR23, UR4 ;  /* 0x00000017ff048299 */ /* 0x000fe40008011604 */
[----:B------:R-:W-:Y:S02]  /*48e0*/  UIMAD UR8, UR42, UR11, UR6 ;  /* 0x0000000b2a0872a4 */ /* 0x000fe4000f8e0206 */
[----:B------:R-:W-:Y:S04]  /*48f0*/  @!UP0 USEL UR4, UR5, UR4, !UP4 ;  /* 0x0000000405048287 */ /* 0x000fe8000e000000 */
[----:B------:R-:W-:Y:S02]  /*4900*/  @!UP0 UIMAD UR7, UR7, UR8, UR4 ;  /* 0x00000008070782a4 */ /* 0x000fe4000f8e0204 */
[----:B------:R-:W-:Y:S02]  /*4910*/  @!UP0 UIADD3 UR9, UPT, UPT, UR10, -UR4, URZ ;  /* 0x800000040a098290 */ /* 0x000fe4000fffe0ff */
[----:B------:R-:W-:Y:S02]  /*4920*/  UIADD3 UR8, UPT, UPT, -UR6, URZ, URZ ;  /* 0x000000ff06087290 */ /* 0x000fe4000fffe1ff */
[----:B------:R-:W-:Y:S02]  /*4930*/  UIADD3 UR4, UPT, UPT, -UR5, URZ, URZ ;  /* 0x000000ff05047290 */ /* 0x000fe4000fffe1ff */
[----:B------:R-:W-:Y:S03]  /*4940*/  @!UP0 UIMAD UR6, UR9, UR42, UR5 ;  /* 0x0000002a090682a4 */ /* 0x000fe6000f8e0205 */
[----:B------:R-:W-:Y:S01]  /*4950*/  @!UP0 UMOV UR5, UR7 ;  /* 0x0000000700058c82 */ /* 0x000fe20008000000 */
[----:B------:R-:W-:Y:S02]  /*4960*/  UIMAD UR7, UR15, UR4, UR14 ;  /* 0x000000040f0772a4 */ /* 0x000fe4000f8e020e */
[----:B------:R-:W-:Y:S02]  /*4970*/  UIMAD UR4, UR34, UR8, UR13 ;  /* 0x00000008220472a4 */ /* 0x000fe4000f8e020d */
[----:B------:R-:W-:Y:S02]  /*4980*/  UIMAD UR14, UR5, UR15, UR7 ;  /* 0x0000000f050e72a4 */ /* 0x000fe4000f8e0207 */
[----:B------:R-:W-:Y:S11]  /*4990*/  UIMAD UR13, UR6, UR34, UR4 ;  /* 0x00000022060d72a4 */ /* 0x000ff6000f8e0204 */
[----:B------:R-:W-:Y:S01]  /*49a0*/  @!UPT UIADD3 URZ, UPT, UPT, URZ, URZ, URZ ;  /* 0x000000fffffff290 */ /* 0x000fe2000fffe0ff */
.L_x_86:
[----:B------:R-:W2:Y:S01]  /*49b0*/  @!UP2 LDCU.128 UR8, c[0x0][0xb10] ;  /* 0x00016200ff08a7ac */ /* 0x000ea20008000c00 */
[C---:B---3--:R-:W-:Y:S02]  /*49c0*/  ISETP.NE.U32.AND P1, PT, R4.reuse, RZ, PT ;  /* 0x000000ff0400720c */ /* 0x048fe40003f25070 */
[----:B------:R-:W-:Y:S02]  /*49d0*/  ISETP.NE.U32.AND P0, PT, R4, RZ, PT ;  /* 0x000000ff0400720c */ /* 0x000fe40003f05070 */
[C---:B------:R-:W-:Y:S02]  /*49e0*/  ISETP.NE.AND.EX P1, PT, R5.reuse, RZ, PT, P1 ;  /* 0x000000ff0500720c */ /* 0x040fe40003f25310 */
[----:B------:R-:W-:Y:S01]  /*49f0*/  ISETP.NE.AND.EX P0, PT, R5, RZ, PT, P0 ;  /* 0x000000ff0500720c */ /* 0x000fe20003f05300 */
[----:B------:R-:W3:Y:S01]  /*4a00*/  @!UP2 LDCU UR5, c[0x0][0xb0c] ;  /* 0x00016180ff05a7ac */ /* 0x000ee20008000800 */
[----:B------:R-:W-:Y:S02]  /*4a10*/  USHF.L.U32 UR26, UR25, 0x6, URZ ;  /* 0x00000006191a7899 */ /* 0x000fe400080006ff */
[----:B------:R-:W-:Y:S02]  /*4a20*/  USHF.L.U32 UR27, UR20, 0x6, URZ ;  /* 0x00000006141b7899 */ /* 0x000fe400080006ff */
[----:B--2---:R-:W-:Y:S07]  /*4a30*/  UIMAD.WIDE.U32 UR6, UR14, UR8, URZ ;  /* 0x000000080e0672a5 */ /* 0x004fee000f8e00ff */
[----:B------:R-:W-:Y:S01]  /*4a40*/  @!UP2 UMOV UR4, UR7 ;  /* 0x000000070004ac82 */ /* 0x000fe20008000000 */
[----:B---3--:R-:W-:Y:S02]  /*4a50*/  @!UP2 UISETP.NE.AND UP0, UPT, UR5, 0x1, UPT ;  /* 0x000000010500a88c */ /* 0x008fe4000bf05270 */
[----:B------:R-:W-:Y:S02]  /*4a60*/  @!UP2 USHF.R.U32.HI UR4, URZ, UR9, UR4 ;  /* 0x00000009ff04a299 */ /* 0x000fe40008011604 */
[----:B------:R-:W-:Y:S02]  /*4a70*/  UIMAD.WIDE.U32 UR6, UR13, UR11, URZ ;  /* 0x0000000b0d0672a5 */ /* 0x000fe4000f8e00ff */
[----:B------:R-:W-:Y:S02]  /*4a80*/  @!UP2 USEL UR8, UR14, UR4, !UP0 ;  /* 0x000000040e08a287 */ /* 0x000fe4000c000000 */
[----:B------:R-:W-:Y:S03]  /*4a90*/  @!UP2 UISETP.NE.AND UP0, UPT, UR10, 0x1, UPT ;  /* 0x000000010a00a88c */ /* 0x000fe6000bf05270 */
[----:B------:R-:W-:Y:S02]  /*4aa0*/  @!UP2 UMOV UR6, UR7 ;  /* 0x000000070006ac82 */ /* 0x000fe40008000000 */
[----:B------:R-:W2:Y:S02]  /*4ab0*/  @!UP2 LDCU UR4, c[0x0][0xb20] ;  /* 0x00016400ff04a7ac */ /* 0x000ea40008000800 */
[----:B--2---:R-:W-:Y:S04]  /*4ac0*/  @!UP2 USHF.R.U32.HI UR6, URZ, UR4, UR6 ;  /* 0x00000004ff06a299 */ /* 0x004fe80008011606 */
[----:B------:R-:W-:Y:S04]  /*4ad0*/  @!UP2 USEL UR6, UR13, UR6, !UP0 ;  /* 0x000000060d06a287 */ /* 0x000fe8000c000000 */
[----:B------:R-:W-:Y:S02]  /*4ae0*/  @!UP2 UIADD3 UR4, UPT, UPT, -UR8, UR6, URZ ;  /* 0x000000060804a290 */ /* 0x000fe4000fffe1ff */
[----:B------:R-:W-:Y:S02]  /*4af0*/  @!UP2 UIADD3 UR6, UPT, UPT, UR8, -UR6, URZ ;  /* 0x800000060806a290 */ /* 0x000fe4000fffe0ff */
[----:B------:R-:W-:Y:S02]  /*4b00*/  @!UP2 UIMAD UR14, UR4, UR5, UR14 ;  /* 0x00000005040ea2a4 */ /* 0x000fe4000f8e020e */
[----:B------:R-:W-:Y:S01]  /*4b10*/  @!UP2 UIMAD UR13, UR6, UR10, UR13 ;  /* 0x0000000a060da2a4 */ /* 0x000fe2000f8e020d */
[----:B------:R-:W-:Y:S11]  /*4b20*/  BRA.U UP3, `(.L_x_87) ;  /* 0x0000000103107547 */ /* 0x000ff6000b800000 */
[----:B------:R-:W-:Y:S04]  /*4b30*/  MOV R6, UR43 ;  /* 0x0000002b00067c02 */ /* 0x000fe80008000f00 */
[----:B------:R-:W-:Y:S04]  /*4b40*/  SHF.L.U32 R6, R6, 0x1f, RZ ;  /* 0x0000001f06067819 */ /* 0x000fe800000006ff */
[----:B------:R-:W2:Y:S02]  /*4b50*/  SYNCS.PHASECHK.TRANS64.TRYWAIT P2, [UR29+0x68], R6 ;  /* 0x00006806ff0075a7 */ /* 0x000ea4000804111d */
[----:B--2---:R-:W-:Y:S05]  /*4b60*/  @!P2 BRA `(.L_x_88) ;  /* 0x0000003400f0a947 */ /* 0x004fea0003800000 */
.L_x_87:
[----:B------:R-:W-:Y:S05]  /*4b70*/  @!P1 BRA `(.L_x_89) ;  /* 0x0000000000309947 */ /* 0x000fea0003800000 */
[----:B------:R-:W-:Y:S01]  /*4b80*/  ISETP.NE.U32.AND P1, PT, R2, RZ, PT ;  /* 0x000000ff0200720c */ /* 0x000fe20003f25070 */
[----:B------:R-:W2:Y:S01]  /*4b90*/  LDCU.64 UR4, c[0x0][0x358] ;  /* 0x00006b00ff0477ac */ /* 0x000ea20008000a00 */
[----:B------:R-:W-:Y:S02]  /*4ba0*/  IMAD.MOV.U32 R46, RZ, RZ, 0x1 ;  /* 0x00000001ff2e7424 */ /* 0x000fe400078e00ff */
[----:B------:R-:W-:Y:S11]  /*4bb0*/  ISETP.NE.AND.EX P1, PT, R3, RZ, PT, P1 ;  /* 0x000000ff0300720c */ /* 0x000ff60003f25310 */
[----:B------:R-:W-:Y:S02]  /*4bc0*/  @!UPT UIADD3 URZ, UPT, UPT, URZ, URZ, URZ ;  /* 0x000000fffffff290 */ /* 0x000fe4000fffe0ff */
[----:B------:R-:W3:Y:S01]  /*4bd0*/  @P1 LDC.64 R8, c[0x0][0x888] ;  /* 0x00022200ff081b82 */ /* 0x000ee20000000a00 */
[----:B-1----:R-:W-:Y:S04]  /*4be0*/  @P1 IMAD R0, R4, UR36, RZ ;  /* 0x0000002404001c24 */ /* 0x002fe8000f8e02ff */
[----:B---3--:R-:W-:Y:S04]  /*4bf0*/  @P1 IMAD.WIDE R8, R0, 0x4, R8 ;  /* 0x0000000400081825 */ /* 0x008fe800078e0208 */
[----:B------:R-:W-:Y:S01]  /*4c00*/  HFMA2 R0, -RZ, RZ, 0, 5.9604644775390625e-08 ;  /* 0x00000001ff007431 */ /* 0x000fe200000001ff */
[----:B--2--5:R2:W5:Y:S04]  /*4c10*/  @P1 LDG.E R26, desc[UR4][R8.64] ;  /* 0x00000004081a1981 */ /* 0x024568000c1e1900 */
[----:B------:R-:W-:Y:S01]  /*4c20*/  @!P1 PRMT R46, R0, 0x7610, R46 ;  /* 0x00007610002e9816 */ /* 0x000fe2000000002e */
[----:B--2---:R-:W3:Y:S06]  /*4c30*/  @!P1 LDC R26, c[0x0][0x880] ;  /* 0x00022000ff1a9b82 */ /* 0x004eec0000000800 */
.L_x_89:
[----:B---3-5:R-:W-:Y:S01]  /*4c40*/  @!P0 FSETP.EQ.AND P1, PT, R26, RZ, PT ;  /* 0x000000ff1a00820b */ /* 0x028fe20003f22000 */
[----:B------:R-:W-:Y:S01]  /*4c50*/  @!UPT UIADD3 URZ, UPT, UPT, URZ, URZ, URZ ;  /* 0x000000fffffff290 */ /* 0x000fe2000fffe0ff */
[----:B------:R-:W-:Y:S11]  /*4c60*/  @!P0 BRA `(.L_x_90) ;  /* 0x0000000000188947 */ /* 0x000ff60003800000 */
[----:B------:R-:W-:Y:S02]  /*4c70*/  LOP3.LUT P0, RZ, R46, 0xff, RZ, 0xc0, !PT ;  /* 0x000000ff2eff7812 */ /* 0x000fe4000780c0ff */
[----:B------:R-:W-:Y:S04]  /*4c80*/  ISETP.NE.U32.AND P1, PT, R2, RZ, PT ;  /* 0x000000ff0200720c */ /* 0x000fe80003f25070 */
[----:B------:R-:W-:Y:S04]  /*4c90*/  ISETP.NE.AND.EX P1, PT, R3, RZ, PT, P1 ;  /* 0x000000ff0300720c */ /* 0x000fe80003f25310 */
[----:B------:R-:W-:Y:S03]  /*4ca0*/  PLOP3.LUT P1, PT, P1, PT, PT, 0x8, 0x80 ;  /* 0x000000000080781c */ /* 0x000fe60000f2e170 */
[----:B------:R-:W-:Y:S11]  /*4cb0*/  @P0 FSETP.EQ.AND P1, PT, R26, RZ, PT ;  /* 0x000000ff1a00020b */ /* 0x000ff60003f22000 */
[----:B------:R-:W-:Y:S02]  /*4cc0*/  @!UPT UIADD3 URZ, UPT, UPT, URZ, URZ, URZ ;  /* 0x000000fffffff290 */ /* 0x000fe4000fffe0ff */
.L_x_90:
[----:B------:R-:W-:Y:S01]  /*4cd0*/  ULEA UR4, UR12, UR29, 0x3 ;  /* 0x0000001d0c047291 */ /* 0x000fe2000f8e18ff */
[----:B------:R-:W-:Y:S02]  /*4ce0*/  SHF.L.U32 R9, R15, 0x1f, RZ ;  /* 0x0000001f0f097819 */ /* 0x000fe400000006ff */
[----:B------:R-:W-:Y:S04]  /*4cf0*/  ELECT P0, URZ, PT ;  /* 0x0000000000ff782f */ /* 0x000fe80003800000 */
[----:B------:R-:W-:Y:S02]  /*4d00*/  PLOP3.LUT P1, PT, P1, P0, PT, 0xf2, 0x2f ;  /* 0x00000000002f781c */ /* 0x000fe40000f21e72 */
[----:B------:R-:W2:Y:S11]  /*4d10*/  SYNCS.PHASECHK.TRANS64.TRYWAIT P2, [UR4+0x48], R9 ;  /* 0x00004809ff0075a7 */ /* 0x000eb60008041104 */
[----:B------:R-:W-:Y:S05]  /*4d20*/  @!P1 IADD3 R8, P0, PT, R16, 0x580, RZ ;  /* 0x0000058010089810 */ /* 0x000fea0007f1e0ff */
[----:B-1----:R-:W-:Y:S01]  /*4d30*/  @!P1 IMAD.X R6, RZ, RZ, R17, P0 ;  /* 0x000000ffff069224 */ /* 0x002fe200000e0611 */
[----:B--2---:R-:W-:Y:S07]  /*4d40*/  @!P2 BRA `(.L_x_91) ;  /* 0x000000340090a947 */ /* 0x004fee0003800000 */
.L_x_163:
[----:B------:R-:W2:Y:S01]  /*4d50*/  S2UR UR11, SR_CgaCtaId ;  /* 0x00000000000b79c3 */ /* 0x000ea20000008800 */
[----:B------:R-:W-:Y:S01]  /*4d60*/  @!P1 R2UR UR6, R6 ;  /* 0x00000000060692ca */ /* 0x000fe200000e0000 */
[----:B------:R-:W-:Y:S01]  /*4d70*/  UIADD3 UR5, UPT, UPT, UR12, 0x1, URZ ;  /* 0x000000010c057890 */ /* 0x000fe2000fffe0ff */
[----:B------:R-:W-:Y:S01]  /*4d80*/  @!P1 R2UR UR7, R8 ;  /* 0x00000000080792ca */ /* 0x000fe200000e0000 */
[----:B------:R-:W-:Y:S01]  /*4d90*/  UIADD3 UR25, UPT, UPT, UR4, 0x30, URZ ;  /* 0x0000003004197890 */ /* 0x000fe2000fffe0ff */
[----:B-1----:R-:W-:Y:S01]  /*4da0*/  @!P1 IMAD.MOV.U32 R0, RZ, RZ, 0x1000 ;  /* 0x00001000ff009424 */ /* 0x002fe200078e00ff */
[----:B------:R-:W-:Y:S01]  /*4db0*/  UISETP.NE.AND UP0, UPT, UR5, 0x3, UPT ;  /* 0x000000030500788c */ /* 0x000fe2000bf05270 */
[----:B------:R-:W-:Y:S01]  /*4dc0*/  VIADD R14, R14, 0x1 ;  /* 0x000000010e0e7836 */ /* 0x000fe20000000000 */
[----:B------:R-:W-:Y:S01]  /*4dd0*/  UMOV UR18, 0x0 ;  /* 0x0000000000127882 */ /* 0x000fe20000000000 */
[----:B------:R-:W-:Y:S01]  /*4de0*/  UMOV UR19, 0x10000000 ;  /* 0x1000000000137882 */ /* 0x000fe20000000000 */
[----:B------:R-:W-:Y:S02]  /*4df0*/  USEL UR21, UR5, URZ, UP0 ;  /* 0x000000ff05157287 */ /* 0x000fe40008000000 */
[----:B------:R-:W-:Y:S02]  /*4e00*/  USEL UR9, URZ, 0x1, UP0 ;  /* 0x00000001ff097887 */ /* 0x000fe40008000000 */
[----:B------:R-:W-:Y:S01]  /*4e10*/  VOTEU.ALL UP0, P1 ;  /* 0x0000000000ff7886 */ /* 0x000fe20000800000 */
[----:B------:R-:W-:Y:S01]  /*4e20*/  IMAD.U32 R9, RZ, RZ, UR6 ;  /* 0x00000006ff097e24 */ /* 0x000fe2000f8e00ff */
[----:B------:R-:W-:Y:S01]  /*4e30*/  UMOV UR28, UR36 ;  /* 0x00000024001c7c82 */ /* 0x000fe20008000000 */
[----:B------:R-:W-:Y:S01]  /*4e40*/  IMAD.U32 R8, RZ, RZ, UR7 ;  /* 0x00000007ff087e24 */ /* 0x000fe2000f8e00ff */
[----:B------:R-:W-:Y:S01]  /*4e50*/  LOP3.LUT R15, R15, UR9, RZ, 0x3c, !PT ;  /* 0x000000090f0f7c12 */ /* 0x000fe2000f8e3cff */
[----:B------:R-:W-:Y:S01]  /*4e60*/  @!UP0 ULEA UR5, UR12, UR29, 0xc ;  /* 0x0000001d0c058291 */ /* 0x000fe2000f8e60ff */
[----:B------:R-:W-:Y:S01]  /*4e70*/  @!P1 R2UR UR7, R9 ;  /* 0x00000000090792ca */ /* 0x000fe200000e0000 */
[----:B------:R-:W-:Y:S01]  /*4e80*/  @!UP0 UIADD3 UR10, UPT, UPT, UR26, 0x20, URZ ;  /* 0x000000201a0a8890 */ /* 0x000fe2000fffe0ff */
[----:B------:R-:W-:Y:S01]  /*4e90*/  @!P1 R2UR UR6, R8 ;  /* 0x00000000080692ca */ /* 0x000fe200000e0000 */
[----:B------:R-:W-:Y:S01]  /*4ea0*/  @!UP0 UIADD3 UR24, UPT, UPT, UR5, 0x200, URZ ;  /* 0x0000020005188890 */ /* 0x000fe2000fffe0ff */
[----:B------:R-:W-:Y:S01]  /*4eb0*/  SHF.L.U32 R6, R15, 0x1f, RZ ;  /* 0x0000001f0f067819 */ /* 0x000fe200000006ff */
[----:B------:R-:W-:Y:S01]  /*4ec0*/  @!UP0 UIADD3 UR8, UPT, UPT, UR5, 0xa00, URZ ;  /* 0x00000a0005088890 */ /* 0x000fe2000fffe0ff */
[----:B------:R-:W-:Y:S01]  /*4ed0*/  VOTEU.ALL UP0, P1 ;  /* 0x0000000000ff7886 */ /* 0x000fe20000800000 */
[----:B--2---:R-:W-:Y:S01]  /*4ee0*/  UPRMT UR16, UR11, 0x654, UR25 ;  /* 0x000006540b107896 */ /* 0x004fe20008000019 */
[----:B------:R-:W-:Y:S02]  /*4ef0*/  UMOV UR12, UR36 ;  /* 0x00000024000c7c82 */ /* 0x000fe40008000000 */
[----:B------:R-:W-:Y:S01]  /*4f00*/  UMOV UR11, UR27 ;  /* 0x0000001b000b7c82 */ /* 0x000fe20008000000 */
[----:B------:R-:W-:Y:S01]  /*4f10*/  UMOV UR9, UR25 ;  /* 0x0000001900097c82 */ /* 0x000fe20008000000 */
[----:B------:R-:W-:Y:S03]  /*4f20*/  ULEA UR5, UR21, UR29, 0x3 ;  /* 0x0000001d15057291 */ /* 0x000fe6000f8e18ff */
[----:B------:R1:W-:Y:S01]  /*4f30*/  @!UP0 UTMALDG.3D [UR24], [UR6], desc[UR18] ;  /* 0x00001218060085b4 */ /* 0x0003e20008011000 */
[----:B------:R-:W-:Y:S05]  /*4f40*/  VOTEU.ALL UP0, P1 ;  /* 0x0000000000ff7886 */ /* 0x000fea0000800000 */
[----:B------:R1:W-:Y:S01]  /*4f50*/  @!UP0 UTMALDG.3D [UR8], [UR6], desc[UR18] ;  /* 0x00001208060085b4 */ /* 0x0003e20008011000 */
[----:B------:R1:W-:Y:S01]  /*4f60*/  @!P1 SYNCS.ARRIVE.TRANS64.RED.A0TR RZ, [UR4+0x30], R0 ;  /* 0x00003000ffff99a7 */ /* 0x0003e20008300404 */
[----:B------:R-:W-:Y:S01]  /*4f70*/  SYNCS.ARRIVE.TRANS64.RED.A1T0 RZ, [UR16], RZ ;  /* 0x000000ffffff79a7 */ /* 0x000fe20008100410 */
[----:B------:R-:W2:Y:S02]  /*4f80*/  SYNCS.PHASECHK.TRANS64.TRYWAIT P0, [UR5+0x48], R6 ;  /* 0x00004806ff0075a7 */ /* 0x000ea40008001105 */
[----:B-12---:R-:W-:Y:S05]  /*4f90*/  @!P0 BRA `(.L_x_92) ;  /* 0x0000003400148947 */ /* 0x006fea0003800000 */
.L_x_165:
[----:B------:R-:W-:Y:S01]  /*4fa0*/  UIADD3 UR17, UPT, UPT, UR5, 0x30, URZ ;  /* 0x0000003005117890 */ /* 0x000fe2000fffe0ff */
[----:B-1----:R-:W-:Y:S01]  /*4fb0*/  @!P1 IADD3 R6, P0, PT, R16, 0x580, RZ ;  /* 0x0000058010069810 */ /* 0x002fe20007f1e0ff */
[----:B------:R-:W-:Y:S01]  /*4fc0*/  UPLOP3.LUT UP3, UPT, UPT, UPT, UPT, 0x80, 0x8 ;  /* 0x000000000008789c */ /* 0x000fe20003f6f070 */
[----:B------:R-:W1:Y:S01]  /*4fd0*/  S2UR UR9, SR_CgaCtaId ;  /* 0x00000000000979c3 */ /* 0x000e620000008800 */
[----:B------:R-:W-:Y:S01]  /*4fe0*/  UMOV UR24, 0x0 ;  /* 0x0000000000187882 */ /* 0x000fe20000000000 */
[----:B------:R-:W-:Y:S01]  /*4ff0*/  @!P1 R2UR UR6, R6 ;  /* 0x00000000060692ca */ /* 0x000fe200000e0000 */
[----:B------:R-:W-:Y:S01]  /*5000*/  @!P1 IMAD.X R0, RZ, RZ, R17, P0 ;  /* 0x000000ffff009224 */ /* 0x000fe200000e0611 */
[----:B------:R-:W-:Y:S01]  /*5010*/  UMOV UR25, 0x10000000 ;  /* 0x1000000000197882 */ /* 0x000fe20000000000 */
[----:B------:R-:W-:Y:S01]  /*5020*/  UMOV UR19, UR27 ;  /* 0x0000001b00137c82 */ /* 0x000fe20008000000 */
[----:B------:R-:W-:Y:S01]  /*5030*/  UMOV UR20, UR36 ;  /* 0x0000002400147c82 */ /* 0x000fe20008000000 */
[----:B------:R-:W-:Y:S01]  /*5040*/  UMOV UR11, UR27 ;  /* 0x0000001b000b7c82 */ /* 0x000fe20008000000 */
[----:B------:R-:W-:Y:S01]  /*5050*/  @!P1 R2UR UR4, R0 ;  /* 0x00000000000492ca */ /* 0x000fe200000e0000 */
[----:B------:R-:W-:Y:S01]  /*5060*/  UMOV UR12, UR36 ;  /* 0x00000024000c7c82 */ /* 0x000fe20008000000 */
[----:B------:R-:W-:Y:S01]  /*5070*/  VOTEU.ALL UP0, P1 ;  /* 0x0000000000ff7886 */ /* 0x000fe20000800000 */
[----:B------:R-:W-:Y:S01]  /*5080*/  R2UR UR41, R50 ;  /* 0x00000000322972ca */ /* 0x000fe200000e0000 */
[----:B------:R-:W-:Y:S01]  /*5090*/  UMOV UR36, UR30 ;  /* 0x0000001e00247c82 */ /* 0x000fe20008000000 */
[----:B------:R-:W-:Y:S02]  /*50a0*/  R2UR UR28, R51 ;  /* 0x00000000331c72ca */ /* 0x000fe400000e0000 */
[----:B------:R-:W-:Y:S01]  /*50b0*/  @!UP0 UIADD3 UR18, UPT, UPT, UR26, 0x10, URZ ;  /* 0x000000101a128890 */ /* 0x000fe2000fffe0ff */
[----:B------:R-:W-:Y:S01]  /*50c0*/  IMAD.U32 R8, RZ, RZ, UR6 ;  /* 0x00000006ff087e24 */ /* 0x000fe2000f8e00ff */
[----:B------:R-:W-:Y:S01]  /*50d0*/  @!UP0 UIADD3 UR10, UPT, UPT, UR26, 0x30, URZ ;  /* 0x000000301a0a8890 */ /* 0x000fe2000fffe0ff */
[----:B------:R-:W-:Y:S03]  /*50e0*/  ISETP.NE.AND P0, PT, R14, 0x2, PT ;  /* 0x000000020e00780c */ /* 0x000fe60003f05270 */
[----:B------:R-:W-:Y:S01]  /*50f0*/  IMAD.U32 R9, RZ, RZ, UR4 ;  /* 0x00000004ff097e24 */ /* 0x000fe2000f8e00ff */
[----:B------:R-:W-:Y:S01]  /*5100*/  @!P1 R2UR UR6, R8 ;  /* 0x00000000080692ca */ /* 0x000fe200000e0000 */
[----:B------:R-:W-:Y:S01]  /*5110*/  @!UP0 ULEA UR4, UR21, UR29, 0xc ;  /* 0x0000001d15048291 */ /* 0x000fe2000f8e60ff */
[----:B------:R-:W-:Y:S02]  /*5120*/  SEL R0, RZ, 0x1, P0 ;  /* 0x00000001ff007807 */ /* 0x000fe40000000000 */
[----:B------:R-:W-:Y:S01]  /*5130*/  @!P1 R2UR UR7, R9 ;  /* 0x00000000090792ca */ /* 0x000fe200000e0000 */
[----:B------:R-:W-:Y:S01]  /*5140*/  @!UP0 UIADD3 UR16, UPT, UPT, UR4, 0x200, URZ ;  /* 0x0000020004108890 */ /* 0x000fe2000fffe0ff */
[----:B------:R-:W-:Y:S01]  /*5150*/  LOP3.LUT R13, R13, R0, RZ, 0x3c, !PT ;  /* 0x000000000d0d7212 */ /* 0x000fe200078e3cff */
[----:B------:R-:W-:Y:S01]  /*5160*/  @!UP0 UIADD3 UR8, UPT, UPT, UR4, 0xa00, URZ ;  /* 0x00000a0004088890 */ /* 0x000fe2000fffe0ff */
[----:B------:R-:W-:Y:S01]  /*5170*/  SEL R14, R14, RZ, P0 ;  /* 0x000000ff0e0e7207 */ /* 0x000fe20000000000 */
[----:B------:R-:W-:Y:S01]  /*5180*/  VOTEU.ALL UP0, P1 ;  /* 0x0000000000ff7886 */ /* 0x000fe20000800000 */
[----:B-1----:R-:W-:Y:S03]  /*5190*/  UPRMT UR4, UR9, 0x654, UR17 ;  /* 0x0000065409047896 */ /* 0x002fe60008000011 */
[----:B------:R-:W-:Y:S04]  /*51a0*/  UMOV UR9, UR17 ;  /* 0x0000001100097c82 */ /* 0x000fe80008000000 */
[----:B------:R1:W-:Y:S01]  /*51b0*/  @!UP0 UTMALDG.3D [UR16], [UR6], desc[UR24] ;  /* 0x00001810060085b4 */ /* 0x0003e20008011000 */
[----:B------:R-:W-:Y:S05]  /*51c0*/  VOTEU.ALL UP0, P1 ;  /* 0x0000000000ff7886 */ /* 0x000fea0000800000 */
[----:B------:R2:W-:Y:S01]  /*51d0*/  @!UP0 UTMALDG.3D [UR8], [UR6], desc[UR24] ;  /* 0x00001808060085b4 */ /* 0x0005e20008011000 */
[----:B------:R4:W-:Y:S01]  /*51e0*/  @!P1 SYNCS.ARRIVE.TRANS64.RED.A0TR RZ, [UR5+0x30], R7 ;  /* 0x00003007ffff99a7 */ /* 0x0009e20008300405 */
[----:B------:R-:W-:Y:S01]  /*51f0*/  SYNCS.ARRIVE.TRANS64.RED.A1T0 RZ, [UR4], RZ ;  /* 0x000000ffffff79a7 */ /* 0x000fe20008100404 */
[----:B------:R-:W-:Y:S04]  /*5200*/  UIADD3 UR4, UPT, UPT, UR21, 0x1, URZ ;  /* 0x0000000115047890 */ /* 0x000fe8000fffe0ff */
[----:B------:R-:W-:Y:S04]  /*5210*/  UISETP.NE.AND UP0, UPT, UR4, 0x3, UPT ;  /* 0x000000030400788c */ /* 0x000fe8000bf05270 */
[----:B------:R-:W-:Y:S02]  /*5220*/  USEL UR5, URZ, 0x1, UP0 ;  /* 0x00000001ff057887 */ /* 0x000fe40008000000 */
[----:B-1----:R-:W-:Y:S04]  /*5230*/  UIADD3 UR20, UPT, UPT, UR14, UR28, URZ ;  /* 0x0000001c0e147290 */ /* 0x002fe8000fffe0ff */
[----:B------:R-:W-:Y:S01]  /*5240*/  LOP3.LUT R15, R15, UR5, RZ, 0x3c, !PT ;  /* 0x000000050f0f7c12 */ /* 0x000fe2000f8e3cff */
[----:B--2---:R-:W-:Y:S02]  /*5250*/  UIADD3 UR25, UPT, UPT, UR13, UR41, URZ ;  /* 0x000000290d197290 */ /* 0x004fe4000fffe0ff */
[----:B------:R-:W-:Y:S01]  /*5260*/  USEL UR12, UR4, URZ, UP0 ;  /* 0x000000ff040c7287 */ /* 0x000fe20008000000 */
[----:B------:R-:W-:Y:S11]  /*5270*/  BRA.U UP1, `(.L_x_93) ;  /* 0xfffffff101ac7547 */ /* 0x000ff6000b83ffff */
[----:B------:R-:W-:Y:S01]  /*5280*/  UIADD3 UR29, UPT, UPT, UR29, 0x48, URZ ;  /* 0x000000481d1d7890 */ /* 0x000fe2000fffe0ff */
[----:B------:R-:W-:-:S03]  /*5290*/  SHF.L.U32 R2, R15, 0x1f, RZ ;  /* 0x0000001f0f027819 */ /* 0x000fc600000006ff */
[----:B------:R-:W-:-:S09]  /*52a0*/  ULEA UR4, UR12, UR29, 0x3 ;  /* 0x0000001d0c047291 */ /* 0x000fd2000f8e18ff */
[----:B------:R-:W1:Y:S02]  /*52b0*/  SYNCS.PHASECHK.TRANS64.TRYWAIT P0, [UR4], R2 ;  /* 0x00000002ff0075a7 */ /* 0x000e640008001104 */
[----:B-1----:R-:W-:Y:S05]  /*52c0*/  @!P0 BRA `(.L_x_94) ;  /* 0x0000003000608947 */ /* 0x002fea0003800000 */
.L_x_167:
        /* <DEDUP_REMOVED lines=9> */
.L_x_169:
        /* <DEDUP_REMOVED lines=8> */
.L_x_96:
[----:B-1----:R1:W2:Y:S02]  /*53e0*/  SYNCS.PHASECHK.TRANS64.TRYWAIT P0, [R0+URZ], R2 ;  /* 0x00000002000075a7 */ /* 0x0022a400080011ff */
[----:B--2---:R-:W-:Y:S05]  /*53f0*/  @!P0 NANOSLEEP.SYNCS 0x989680 ;  /* 0x009896800000895d */ /* 0x004fea0003900000 */
[----:B------:R-:W2:Y:S02]  /*5400*/  @!P0 SYNCS.PHASECHK.TRANS64 P0, [R0+URZ], R2 ;  /* 0x00000002000085a7 */ /* 0x000ea400080010ff */
[----:B--2---:R-:W-:Y:S05]  /*5410*/  @P0 EXIT ;  /* 0x000000000000094d */ /* 0x004fea0003800000 */
[----:B------:R-:W-:Y:S05]  /*5420*/  BRA `(.L_x_96) ;  /* 0xfffffffc00ec7947 */ /* 0x000fea000383ffff */
.L_x_84:
[----:B------:R-:W-:-:S06]  /*5430*/  UISETP.GE.AND UP0, UPT, UR13, 0x4, UPT ;  /* 0x000000040d00788c */ /* 0x000fcc000bf06270 */
[----:B------:R-:W-:-:S13]  /*5440*/  PLOP3.LUT P0, PT, PT, PT, UP0, 0x80, 0x8 ;  /* 0x000000000008781c */ /* 0x000fda0003f0f008 */
[----:B------:R-:W-:Y:S05]  /*5450*/  @!P0 EXIT ;  /* 0x000000000000894d */ /* 0x000fea0003800000 */
[----:B------:R-:W1:Y:S08]  /*5460*/  S2UR UR4, SR_CgaCtaId ;  /* 0x00000000000479c3 */ /* 0x000e700000008800 */
[----:B------:R-:W-:Y:S01]  /*5470*/  BAR.SYNC.DEFER_BLOCKING 0x6, 0xa0 ;  /* 0x0182800000007b1d */ /* 0x000fe20000010000 */
[----:B------:R-:W-:Y:S01]  /*5480*/  IMAD.SHL.U32 R3, R47, 0x200000, RZ ;  /* 0x002000002f037824 */ /* 0x000fe200078e00ff */
[----:B------:R-:W-:Y:S01]  /*5490*/  CS2R R56, SRZ ;  /* 0x0000000000387805 */ /* 0x000fe2000001ff00 */
[----:B------:R-:W-:-:S02]  /*54a0*/  IMAD.SHL.U32 R45, R58, 0x10, RZ ;  /* 0x000000103a2d7824 */ /* 0x000fc400078e00ff */
[C---:B------:R-:W-:Y:S01]  /*54b0*/  IMAD.U32 R23, R58.reuse, 0x10000, RZ ;  /* 0x000100003a177824 */ /* 0x040fe200078e00ff */
[----:B------:R-:W-:Y:S02]  /*54c0*/  UMOV UR45, 0x400 ;  /* 0x00000400002d7882 */ /* 0x000fe40000000000 */
[----:B------:R-:W2:Y:S01]  /*54d0*/  LDC.64 R42, c[0x0][0x8b0] ;  /* 0x00022c00ff2a7b82 */ /* 0x000ea20000000a00 */
[----:B------:R-:W-:Y:S01]  /*54e0*/  IMAD.SHL.U32 R2, R58, 0x2, RZ ;  /* 0x000000023a027824 */ /* 0x000fe200078e00ff */
[----:B------:R-:W-:Y:S01]  /*54f0*/  LOP3.LUT R3, R3, 0x200000, RZ, 0xc0, !PT ;  /* 0x0020000003037812 */ /* 0x000fe200078ec0ff */
[----:B------:R-:W-:Y:S01]  /*5500*/  IMAD.SHL.U32 R4, R47, 0x200, RZ ;  /* 0x000002002f047824 */ /* 0x000fe200078e00ff */
[C---:B------:R-:W-:Y:S01]  /*5510*/  LOP3.LUT R5, R45.reuse, 0x40, RZ, 0xc0, !PT ;  /* 0x000000402d057812 */ /* 0x040fe200078ec0ff */
[----:B------:R-:W-:Y:S01]  /*5520*/  IMAD.MOV.U32 R22, RZ, RZ, RZ ;  /* 0x000000ffff167224 */ /* 0x000fe200078e00ff */
[----:B------:R-:W-:Y:S01]  /*5530*/  LOP3.LUT R44, R45, 0x5b0, RZ, 0xc0, !PT ;  /* 0x000005b02d2c7812 */ /* 0x000fe200078ec0ff */
[----:B------:R-:W-:Y:S01]  /*5540*/  IMAD.MOV.U32 R55, RZ, RZ, RZ ;  /* 0x000000ffff377224 */ /* 0x000fe200078e00ff */
[----:B------:R-:W3:Y:S01]  /*5550*/  LDC.64 R40, c[0x0][0x8a8] ;  /* 0x00022a00ff287b82 */ /* 0x000ee20000000a00 */
[----:B------:R-:W-:Y:S01]  /*5560*/  LOP3.LUT R23, R3, 0x400000, R23, 0xf8, !PT ;  /* 0x0040000003177812 */ /* 0x000fe200078ef817 */
[----:B------:R-:W4:Y:S01]  /*5570*/  LDCU UR62, c[0x0][0x370] ;  /* 0x00006e00ff3e77ac */ /* 0x000f220008000800 */
[----:B------:R-:W-:-:S02]  /*5580*/  LOP3.LUT R2, R5, 0x8, R2, 0xf8, !PT ;  /* 0x0000000805027812 */ /* 0x000fc400078ef802 */
[----:B------:R-:W-:Y:S01]  /*5590*/  LOP3.LUT R44, R44, 0x200, R4, 0xf8, !PT ;  /* 0x000002002c2c7812 */ /* 0x000fe200078ef804 */
[----:B------:R-:W2:Y:S01]  /*55a0*/  LDCU UR43, c[0x0][0xb0c] ;  /* 0x00016180ff2b77ac */ /* 0x000ea20008000800 */
[----:B------:R-:W-:Y:S02]  /*55b0*/  LOP3.LUT P0, RZ, R45, 0x40, RZ, 0xc0, !PT ;  /* 0x000000402dff7812 */ /* 0x000fe4000780c0ff */
[----:B------:R-:W-:Y:S01]  /*55c0*/  LOP3.LUT R44, R44, R2, RZ, 0xfc, !PT ;  /* 0x000000022c2c7212 */ /* 0x000fe200078efcff */
[----:B-1----:R-:W-:Y:S01]  /*55d0*/  ULEA UR45, UR4, UR45, 0x18 ;  /* 0x0000002d042d7291 */ /* 0x002fe2000f8ec0ff */
[----:B------:R-:W-:Y:S01]  /*55e0*/  P2R R2, PR, RZ, 0x1 ;  /* 0x00000001ff027803 */ /* 0x000fe20000000000 */
[----:B------:R-:W1:Y:S01]  /*55f0*/  LDCU.64 UR4, c[0x0][0x890] ;  /* 0x00011200ff0477ac */ /* 0x000e620008000a00 */
[----:B------:R-:W-:Y:S01]  /*5600*/  LOP3.LUT R58, R58, 0x60, RZ, 0xc0, !PT ;  /* 0x000000603a3a7812 */ /* 0x000fe200078ec0ff */
[----:B------:R-:W2:Y:S05]  /*5610*/  LDCU UR39, c[0x0][0xb30] ;  /* 0x00016600ff2777ac */ /* 0x000eaa0008000800 */
[----:B------:R-:W4:Y:S01]  /*5620*/  LDS R0, [UR45+0x120] ;  /* 0x0001202dff007984 */ /* 0x000f220008000800 */
[----:B------:R-:W2:Y:S01]  /*5630*/  LDCU.64 UR60, c[0x0][0x888] ;  /* 0x00011100ff3c77ac */ /* 0x000ea20008000a00 */
[----:B------:R-:W2:Y:S01]  /*5640*/  LDCU.64 UR40, c[0x0][0xb28] ;  /* 0x00016500ff2877ac */ /* 0x000ea20008000a00 */
[----:B------:R-:W2:Y:S01]  /*5650*/  LDCU.128 UR56, c[0x0][0xb10] ;  /* 0x00016200ff3877ac */ /* 0x000ea20008000c00 */
[----:B-1----:R-:W-:Y:S01]  /*5660*/  IMAD.U32 R49, RZ, RZ, UR4 ;  /* 0x00000004ff317e24 */ /* 0x002fe2000f8e00ff */
[----:B------:R-:W-:Y:S01]  /*5670*/  UIADD3 UR4, UPT, UPT, UR45, 0x200, URZ ;  /* 0x000002002d047890 */ /* 0x000fe2000fffe0ff */
[----:B------:R-:W-:Y:S01]  /*5680*/  IMAD.U32 R48, RZ, RZ, UR5 ;  /* 0x00000005ff307e24 */ /* 0x000fe2000f8e00ff */
[----:B------:R-:W1:Y:S01]  /*5690*/  LDCU UR55, c[0x0][0x374] ;  /* 0x00006e80ff3777ac */ /* 0x000e620008000800 */
[----:B------:R-:W-:Y:S01]  /*56a0*/  UMOV UR54, 0x1 ;  /* 0x0000000100367882 */ /* 0x000fe20000000000 */
[----:B------:R-:W-:Y:S01]  /*56b0*/  UMOV UR47, URZ ;  /* 0x000000ff002f7c82 */ /* 0x000fe20008000000 */
[----:B------:R-:W-:Y:S01]  /*56c0*/  UMOV UR53, URZ ;  /* 0x000000ff00357c82 */ /* 0x000fe20008000000 */
[----:B------:R-:W-:Y:S01]  /*56d0*/  UMOV UR52, URZ ;  /* 0x000000ff00347c82 */ /* 0x000fe20008000000 */
[----:B----4-:R-:W-:-:S02]  /*56e0*/  IMAD.IADD R23, R0, 0x1, R23 ;  /* 0x0000000100177824 */ /* 0x010fc400078e0217 */
[----:B-123--:R-:W-:-:S07]  /*56f0*/  IMAD.U32 R0, RZ, RZ, UR4 ;  /* 0x00000004ff007e24 */ /* 0x00efce000f8e00ff */
.L_x_127:
[C---:B------:R-:W-:Y:S02]  /*5700*/  LEA R3, R55.reuse, UR45, 0x3 ;  /* 0x0000002d37037c11 */ /* 0x040fe4000f8e18ff */
[----:B------:R-:W-:Y:S02]  /*5710*/  SHF.L.U32 R0, R56, 0x1f, RZ ;  /* 0x0000001f38007819 */ /* 0x000fe400000006ff */
[----:B------:R-:W-:Y:S02]  /*5720*/  LEA R4, R55, UR45, 0x4 ;  /* 0x0000002d37047c11 */ /* 0x000fe4000f8e20ff */
[----:B------:R-:W1:Y:S02]  /*5730*/  SYNCS.PHASECHK.TRANS64.TRYWAIT P0, [R3+URZ+0x70], R0 ;  /* 0x00007000030075a7 */ /* 0x000e6400080011ff */
[----:B-1----:R-:W-:Y:S05]  /*5740*/  @!P0 BRA `(.L_x_97) ;  /* 0x0000002c00708947 */ /* 0x002fea0003800000 */
.L_x_170:
[----:B------:R-:W2:Y:S01]  /*5750*/  LDS.128 R4, [R4+0x100] ;  /* 0x0001000004047984 */ /* 0x000ea20000000c00 */
[----:B------:R-:W-:Y:S01]  /*5760*/  UISETP.GE.AND UP0, UPT, UR42, 0x1, UPT ;  /* 0x000000012a00788c */ /* 0x000fe2000bf06270 */
[----:B------:R-:W-:Y:S01]  /*5770*/  @!PT LDS RZ, [RZ] ;  /* 0x00000000fffff984 */ /* 0x000fe20000000800 */
[----:B------:R-:W-:Y:S01]  /*5780*/  @!PT LDS RZ, [RZ] ;  /* 0x00000000fffff984 */ /* 0x000fe20000000800 */
[----:B------:R-:W-:Y:S01]  /*5790*/  @!PT LDS RZ, [RZ] ;  /* 0x00000000fffff984 */ /* 0x000fe20000000800 */
[----:B------:R-:W-:Y:S01]  /*57a0*/  @!PT LDS RZ, [RZ] ;  /* 0x00000000fffff984 */ /* 0x000fe20000000800 */
[----:B------:R3:W-:Y:S06]  /*57b0*/  MEMBAR.ALL.CTA ;  /* 0x0000000000007992 */ /* 0x0007ec0000008000 */
[----:B---3--:R-:W3:Y:S01]  /*57c0*/  FENCE.VIEW.ASYNC.S ;  /* 0x00000000000073c6 */ /* 0x008ee20000000000 */
[----:B--2---:R-:W-:Y:S11]  /*57d0*/  LOP3.LUT P0, RZ, R6, 0x1, RZ, 0xc0, !PT ;  /* 0x0000000106ff7812 */ /* 0x004ff6000780c0ff */
[----:B------:R-:W-:Y:S02]  /*57e0*/  @!UPT UIADD3 URZ, UPT, UPT, URZ, URZ, URZ ;  /* 0x000000fffffff290 */ /* 0x000fe4000fffe0ff */
[----:B---3--:R-:W-:Y:S01]  /*57f0*/  VOTEU.ANY UP1, P0 ;  /* 0x0000000000ff7886 */ /* 0x008fe20000020100 */
[----:B------:R-:W-:Y:S01]  /*5800*/  PLOP3.LUT P0, PT, PT, PT, UP1, 0x80, 0x8 ;  /* 0x000000000008781c */ /* 0x000fe20003f0f018 */
[----:B------:R-:W-:Y:S06]  /*5810*/  UP2UR UR4, UPR, URZ, 0x2 ;  /* 0x00000002ff047883 */ /* 0x000fec0008000000 */
[----:B------:R-:W-:Y:S06]  /*5820*/  IMAD.U32 R59, RZ, RZ, UR4 ;  /* 0x00000004ff3b7e24 */ /* 0x000fec000f8e00ff */
[----:B-1----:R-:W-:Y:S02]  /*5830*/  @P0 SHF.R.U32.HI R0, RZ, 0x10, R5 ;  /* 0x00000010ff000819 */ /* 0x002fe40000011605 */
        /* <DEDUP_REMOVED lines=12> */
[----:B------:R-:W2:Y:S01]  /*5900*/  LDCU UR12, c[0x0][0xb20] ;  /* 0x00016400ff0c77ac */ /* 0x000ea20008000800 */
[----:B------:R-:W-:Y:S02]  /*5910*/  UIMAD.WIDE.U32 UR4, UR55, UR59, URZ ;  /* 0x0000003b370472a5 */ /* 0x000fe4000f8e00ff */
[----:B------:R-:W-:Y:S02]  /*5920*/  UIMAD.WIDE.U32 UR6, UR62, UR56, URZ ;  /* 0x000000383e0672a5 */ /* 0x000fe4000f8e00ff */
[----:B------:R-:W-:Y:S02]  /*5930*/  UISETP.NE.AND UP0, UPT, UR58, 0x1, UPT ;  /* 0x000000013a00788c */ /* 0x000fe4000bf05270 */
[----:B------:R-:W-:Y:S02]  /*5940*/  UIMAD.WIDE.U32 UR8, UR37, UR59, URZ ;  /* 0x0000003b250872a5 */ /* 0x000fe4000f8e00ff */
[----:B------:R-:W-:Y:S02]  /*5950*/  UIMAD.WIDE.U32 UR10, UR38, UR56, URZ ;  /* 0x00000038260a72a5 */ /* 0x000fe4000f8e00ff */
[----:B------:R-:W-:Y:S02]  /*5960*/  UISETP.NE.AND UP1, UPT, UR43, 0x1, UPT ;  /* 0x000000012b00788c */ /* 0x000fe4000bf25270 */
[----:B------:R-:W-:Y:S01]  /*5970*/  UISETP.NE.AND UP2, UPT, UR42, 0x1, UPT ;  /* 0x000000012a00788c */ /* 0x000fe2000bf45270 */
[----:B------:R-:W-:Y:S02]  /*5980*/  UMOV UR4, UR5 ;  /* 0x0000000500047c82 */ /* 0x000fe40008000000 */
[----:B--2---:R-:W-:Y:S03]  /*5990*/  USHF.R.U32.HI UR5, URZ, UR12, UR4 ;  /* 0x0000000cff057299 */ /* 0x004fe60008011604 */
[----:B------:R-:W-:Y:S02]  /*59a0*/  UMOV UR4, UR7 ;  /* 0x0000000700047c82 */ /* 0x000fe40008000000 */
[----:B------:R-:W-:Y:S02]  /*59b0*/  USHF.R.U32.HI UR7, URZ, UR57, UR4 ;  /* 0x00000039ff077299 */ /* 0x000fe40008011604 */
[----:B------:R-:W-:Y:S02]  /*59c0*/  USEL UR4, UR55, UR5, !UP0 ;  /* 0x0000000537047287 */ /* 0x000fe4000c000000 */
[----:B------:R-:W-:Y:S01]  /*59d0*/  USEL UR7, UR62, UR7, !UP1 ;  /* 0x000000073e077287 */ /* 0x000fe2000c800000 */
[----:B------:R-:W-:Y:S01]  /*59e0*/  UMOV UR5, UR9 ;  /* 0x0000000900057c82 */ /* 0x000fe20008000000 */
[----:B------:R-:W-:Y:S02]  /*59f0*/  UIMAD.WIDE.U32 UR8, UR4, UR40, URZ ;  /* 0x00000028040872a5 */ /* 0x000fe4000f8e00ff */
[----:B------:R-:W-:Y:S03]  /*5a00*/  USHF.R.U32.HI UR6, URZ, UR12, UR5 ;  /* 0x0000000cff067299 */ /* 0x000fe60008011605 */
[----:B------:R-:W-:Y:S01]  /*5a10*/  UMOV UR5, UR11 ;  /* 0x0000000b00057c82 */ /* 0x000fe20008000000 */
[----:B------:R-:W-:Y:S02]  /*5a20*/  UIMAD.WIDE.U32 UR10, UR7, UR40, URZ ;  /* 0x00000028070a72a5 */ /* 0x000fe4000f8e00ff */
[----:B------:R-:W-:Y:S02]  /*5a30*/  USHF.R.U32.HI UR12, URZ, UR57, UR5 ;  /* 0x00000039ff0c7299 */ /* 0x000fe40008011605 */
[----:B------:R-:W-:Y:S01]  /*5a40*/  USEL UR6, UR37, UR6, !UP0 ;  /* 0x0000000625067287 */ /* 0x000fe2000c000000 */
[----:B------:R-:W-:Y:S02]  /*5a50*/  UMOV UR5, UR9 ;  /* 0x0000000900057c82 */ /* 0x000fe40008000000 */
[----:B------:R-:W-:Y:S01]  /*5a60*/  UMOV UR10, UR11 ;  /* 0x0000000b000a7c82 */ /* 0x000fe20008000000 */
[----:B------:R-:W-:Y:S02]  /*5a70*/  @UP2 USHF.R.U32.HI UR4, URZ, UR41, UR5 ;  /* 0x00000029ff042299 */ /* 0x000fe40008011605 */
[----:B------:R-:W-:Y:S02]  /*5a80*/  @UP2 USHF.R.U32.HI UR7, URZ, UR41, UR10 ;  /* 0x00000029ff072299 */ /* 0x000fe4000801160a */
[----:B------:R-:W-:Y:S02]  /*5a90*/  UIMAD UR4, UR42, UR4, URZ ;  /* 0x000000042a0472a4 */ /* 0x000fe4000f8e02ff */
[----:B------:R-:W-:Y:S02]  /*5aa0*/  UIMAD.WIDE.U32 UR10, UR6, UR40, URZ ;  /* 0x00000028060a72a5 */ /* 0x000fe4000f8e00ff */
[----:B------:R-:W-:Y:S02]  /*5ab0*/  USEL UR5, UR38, UR12, !UP1 ;  /* 0x0000000c26057287 */ /* 0x000fe4000c800000 */
[----:B------:R-:W-:Y:S02]  /*5ac0*/  UIMAD UR8, UR42, UR7, URZ ;  /* 0x000000072a0872a4 */ /* 0x000fe4000f8e02ff */
[----:B------:R-:W-:Y:S03]  /*5ad0*/  UISETP.GE.AND UP0, UPT, UR6, UR4, UPT ;  /* 0x000000040600728c */ /* 0x000fe6000bf06270 */
[----:B------:R-:W-:Y:S01]  /*5ae0*/  UMOV UR4, UR11 ;  /* 0x0000000b00047c82 */ /* 0x000fe20008000000 */
[----:B------:R-:W-:Y:S02]  /*5af0*/  UISETP.GE.OR UP0, UPT, UR5, UR8, UP0 ;  /* 0x000000080500728c */ /* 0x000fe40008706670 */
[----:B------:R-:W-:Y:S02]  /*5b00*/  USHF.R.U32.HI UR4, URZ, UR41, UR4 ;  /* 0x00000029ff047299 */ /* 0x000fe40008011604 */
[----:B------:R-:W-:Y:S02]  /*5b10*/  UIMAD.WIDE.U32 UR8, UR5, UR40, URZ ;  /* 0x00000028050872a5 */ /* 0x000fe4000f8e00ff */
[----:B------:R-:W-:Y:S02]  /*5b20*/  USEL UR11, UR6, UR4, !UP2 ;  /* 0x00000004060b7287 */ /* 0x000fe4000d000000 */
[----:B------:R-:W-:Y:S02]  /*5b30*/  UIADD3 UR8, UPT, UPT, -UR5, URZ, URZ ;  /* 0x000000ff05087290 */ /* 0x000fe4000fffe1ff */
[----:B------:R-:W-:Y:S01]  /*5b40*/  UIADD3 UR10, UPT, UPT, -UR11, URZ, URZ ;  /* 0x000000ff0b0a7290 */ /* 0x000fe2000fffe1ff */
[----:B------:R-:W-:Y:S01]  /*5b50*/  @!UP0 UMOV UR4, UR9 ;  /* 0x0000000900048c82 */ /* 0x000fe20008000000 */
[----:B------:R-:W-:Y:S02]  /*5b60*/  UIADD3 UR9, UPT, UPT, -UR6, URZ, URZ ;  /* 0x000000ff06097290 */ /* 0x000fe4000fffe1ff */
[----:B------:R-:W-:Y:S02]  /*5b70*/  @!UP0 USHF.R.U32.HI UR4, URZ, UR41, UR4 ;  /* 0x00000029ff048299 */ /* 0x000fe40008011604 */
[----:B------:R-:W-:Y:S02]  /*5b80*/  UIMAD UR10, UR42, UR10, UR6 ;  /* 0x0000000a2a0a72a4 */ /* 0x000fe4000f8e0206 */
[----:B------:R-:W-:Y:S04]  /*5b90*/  @!UP0 USEL UR4, UR5, UR4, !UP2 ;  /* 0x0000000405048287 */ /* 0x000fe8000d000000 */
[----:B------:R-:W-:Y:S02]  /*5ba0*/  @!UP0 UIMAD UR10, UR7, UR10, UR4 ;  /* 0x0000000a070a82a4 */ /* 0x000fe4000f8e0204 */
[----:B------:R-:W-:Y:S02]  /*5bb0*/  @!UP0 UIADD3 UR11, UPT, UPT, UR11, -UR4, URZ ;  /* 0x800000040b0b8290 */ /* 0x000fe4000fffe0ff */
[----:B------:R-:W-:Y:S02]  /*5bc0*/  UIMAD UR7, UR43, UR8, UR38 ;  /* 0x000000082b0772a4 */ /* 0x000fe4000f8e0226 */
[----:B------:R-:W-:Y:S02]  /*5bd0*/  @!UP0 UIMAD UR6, UR11, UR42, UR5 ;  /* 0x0000002a0b0682a4 */ /* 0x000fe4000f8e0205 */
[----:B------:R-:W-:Y:S01]  /*5be0*/  UIMAD UR4, UR58, UR9, UR37 ;  /* 0x000000093a0472a4 */ /* 0x000fe2000f8e0225 */
[----:B------:R-:W-:Y:S02]  /*5bf0*/  @!UP0 UMOV UR5, UR10 ;  /* 0x0000000a00058c82 */ /* 0x000fe40008000000 */
[----:B------:R-:W-:Y:S02]  /*5c00*/  UIMAD UR38, UR5, UR43, UR7 ;  /* 0x0000002b052672a4 */ /* 0x000fe4000f8e0207 */
[----:B------:R-:W-:Y:S11]  /*5c10*/  UIMAD UR37, UR6, UR58, UR4 ;  /* 0x0000003a062572a4 */ /* 0x000ff6000f8e0204 */
[----:B------:R-:W-:Y:S01]  /*5c20*/  @!UPT UIADD3 URZ, UPT, UPT, URZ, URZ, URZ ;  /* 0x000000fffffff290 */ /* 0x000fe2000fffe0ff */
.L_x_98:
[----:B------:R-:W-:Y:S01]  /*5c30*/  UISETP.NE.AND UP0, UPT, UR39, 0x1, UPT ;  /* 0x000000012700788c */ /* 0x000fe2000bf05270 */
[----:B------:R-:W-:Y:S01]  /*5c40*/  IADD3 R55, PT, PT, R55, 0x1, RZ ;  /* 0x0000000137377810 */ /* 0x000fe20007ffe0ff */
[----:B------:R-:W-:Y:S02]  /*5c50*/  UIADD3 UR11, UPT, UPT, UR45, 0x200, URZ ;  /* 0x000002002d0b7890 */ /* 0x000fe4000fffe0ff */
[----:B------:R-:W-:Y:S02]  /*5c60*/  USHF.L.U32 UR50, UR20, 0x6, URZ ;  /* 0x0000000614327899 */ /* 0x000fe400080006ff */
[----:B------:R-:W-:Y:S05]  /*5c70*/  USHF.L.U32 UR49, UR25, 0x6, URZ ;  /* 0x0000000619317899 */ /* 0x000fea00080006ff */
[----:B------:R-:W2:Y:S01]  /*5c80*/  @!UP0 LDCU.128 UR12, c[0x0][0xb10] ;  /* 0x00016200ff0c87ac */ /* 0x000ea20008000c00 */
[----:B------:R-:W3:Y:S01]  /*5c90*/  @!UP0 LDCU UR5, c[0x0][0xb0c] ;  /* 0x00016180ff0587ac */ /* 0x000ee20008000800 */
[----:B------:R-:W4:Y:S01]  /*5ca0*/  @!UP0 LDCU UR10, c[0x0][0xb20] ;  /* 0x00016400ff0a87ac */ /* 0x000f220008000800 */
[----:B--2---:R-:W-:Y:S02]  /*5cb0*/  UIMAD.WIDE.U32 UR8, UR38, UR12, URZ ;  /* 0x0000000c260872a5 */ /* 0x004fe4000f8e00ff */
[----:B------:R-:W-:Y:S02]  /*5cc0*/  UIMAD.WIDE.U32 UR6, UR37, UR15, URZ ;  /* 0x0000000f250672a5 */ /* 0x000fe4000f8e00ff */
[----:B------:R-:W-:Y:S03]  /*5cd0*/  @!UP0 UISETP.NE.AND UP1, UPT, UR14, 0x1, UPT ;  /* 0x000000010e00888c */ /* 0x000fe6000bf25270 */
[----:B------:R-:W-:Y:S01]  /*5ce0*/  @!UP0 UMOV UR4, UR9 ;  /* 0x0000000900048c82 */ /* 0x000fe20008000000 */
[----:B---3--:R-:W-:Y:S02]  /*5cf0*/  @!UP0 UISETP.NE.AND UP2, UPT, UR5, 0x1, UPT ;  /* 0x000000010500888c */ /* 0x008fe4000bf45270 */
[----:B------:R-:W-:Y:S01]  /*5d00*/  @!UP0 USHF.R.U32.HI UR4, URZ, UR13, UR4 ;  /* 0x0000000dff048299 */ /* 0x000fe20008011604 */
[----:B------:R-:W-:Y:S02]  /*5d10*/  @!UP0 UMOV UR6, UR7 ;  /* 0x0000000700068c82 */ /* 0x000fe40008000000 */
[----:B----4-:R-:W-:Y:S02]  /*5d20*/  @!UP0 USHF.R.U32.HI UR6, URZ, UR10, UR6 ;  /* 0x0000000aff068299 */ /* 0x010fe40008011606 */
[----:B------:R-:W-:Y:S02]  /*5d30*/  @!UP0 USEL UR7, UR38, UR4, !UP2 ;  /* 0x0000000426078287 */ /* 0x000fe4000d000000 */
[----:B------:R-:W-:Y:S04]  /*5d40*/  @!UP0 USEL UR6, UR37, UR6, !UP1 ;  /* 0x0000000625068287 */ /* 0x000fe8000c800000 */
[----:B------:R-:W-:Y:S02]  /*5d50*/  @!UP0 UIADD3 UR4, UPT, UPT, -UR7, UR6, URZ ;  /* 0x0000000607048290 */ /* 0x000fe4000fffe1ff */
[----:B------:R-:W-:Y:S02]  /*5d60*/  @!UP0 UIADD3 UR6, UPT, UPT, UR7, -UR6, URZ ;  /* 0x8000000607068290 */ /* 0x000fe4000fffe0ff */
[----:B------:R-:W-:Y:S02]  /*5d70*/  @!UP0 UIMAD UR38, UR4, UR5, UR38 ;  /* 0x00000005042682a4 */ /* 0x000fe4000f8e0226 */
[----:B------:R-:W-:Y:S02]  /*5d80*/  @!UP0 UIMAD UR37, UR6, UR14, UR37 ;  /* 0x0000000e062582a4 */ /* 0x000fe4000f8e0225 */
[----:B------:R-:W-:Y:S09]  /*5d90*/  ULOP3.LUT UP0, URZ, UR11, 0x90, URZ, 0xc0, !UPT ;  /* 0x000000900bff7892 */ /* 0x000ff2000f80c0ff */
[----:B------:R-:W-:Y:S05]  /*5da0*/  BRA.U !UP0, `(.L_x_99) ;  /* 0x00000001087c7547 */ /* 0x000fea000b800000 */
[----:B------:R-:W2:Y:S01]  /*5db0*/  LDCU.64 UR8, c[0x4][0x80] ;  /* 0x01001000ff0877ac */ /* 0x000ea20008000a00 */
[----:B------:R-:W-:Y:S01]  /*5dc0*/  MOV R2, 0x0 ;  /* 0x0000000000027802 */ /* 0x000fe20000000f00 */
[----:B------:R-:W-:Y:S02]  /*5dd0*/  HFMA2 R12, -RZ, RZ, 0, 5.9604644775390625e-08 ;  /* 0x00000001ff0c7431 */ /* 0x000fe400000001ff */
[----:B------:R-:W-:Y:S01]  /*5de0*/  IMAD.MOV.U32 R8, RZ, RZ, 0x70 ;  /* 0x00000070ff087424 */ /* 0x000fe200078e00ff */
[----:B------:R3:W4:Y:S01]  /*5df0*/  LDC.64 R14, c[0x4][R2] ;  /* 0x01000000020e7b82 */ /* 0x0007220000000a00 */
[----:B------:R-:W1:Y:S01]  /*5e00*/  LDCU.64 UR6, c[0x4][0x88] ;  /* 0x01001100ff0677ac */ /* 0x000e620008000a00 */
[----:B------:R-:W-:Y:S01]  /*5e10*/  IMAD.MOV.U32 R13, RZ, RZ, RZ ;  /* 0x000000ffff0d7224 */ /* 0x000fe200078e00ff */
[----:B------:R-:W1:Y:S01]  /*5e20*/  LDCU.64 UR4, c[0x4][0x8] ;  /* 0x01000100ff0477ac */ /* 0x000e620008000a00 */
[----:B--2---:R-:W-:Y:S01]  /*5e30*/  MOV R5, UR9 ;  /* 0x0000000900057c02 */ /* 0x004fe20008000f00 */
[----:B------:R-:W-:Y:S01]  /*5e40*/  IMAD.U32 R4, RZ, RZ, UR8 ;  /* 0x00000008ff047e24 */ /* 0x000fe2000f8e00ff */
[----:B-1----:R-:W-:Y:S01]  /*5e50*/  MOV R7, UR7 ;  /* 0x0000000700077c02 */ /* 0x002fe20008000f00 */
[----:B------:R-:W-:Y:S01]  /*5e60*/  IMAD.U32 R6, RZ, RZ, UR6 ;  /* 0x00000006ff067e24 */ /* 0x000fe2000f8e00ff */
[----:B------:R-:W-:Y:S01]  /*5e70*/  MOV R11, UR5 ;  /* 0x00000005000b7c02 */ /* 0x000fe20008000f00 */
[----:B------:R-:W-:Y:S02]  /*5e80*/  IMAD.U32 R10, RZ, RZ, UR4 ;  /* 0x00000004ff0a7e24 */ /* 0x000fe4000f8e00ff */
[----:B------:R-:W-:Y:S07]  /*5e90*/  LEPC R20, `(.L_x_100) ;  /* 0x000000001014794e */ /* 0x000fee0000000000 */
[----:B---345:R-:W-:Y:S05]  /*5ea0*/  CALL.ABS.NOINC R14 ;  /* 0x000000000e007343 */ /* 0x038fea0003c00000 */
.L_x_100:
[----:B------:R-:W1:Y:S01]  /*5eb0*/  LDCU.64 UR8, c[0x4][0x80] ;  /* 0x01001000ff0877ac */ /* 0x000e620008000a00 */
[----:B------:R-:W2:Y:S01]  /*5ec0*/  LDC.64 R2, c[0x4][R2] ;  /* 0x0100000002027b82 */ /* 0x000ea20000000a00 */
[----:B------:R-:W-:Y:S02]  /*5ed0*/  HFMA2 R12, -RZ, RZ, 0, 5.9604644775390625e-08 ;  /* 0x00000001ff0c7431 */ /* 0x000fe400000001ff */
[----:B------:R-:W-:Y:S02]  /*5ee0*/  IMAD.MOV.U32 R8, RZ, RZ, 0x70 ;  /* 0x00000070ff087424 */ /* 0x000fe400078e00ff */
[----:B------:R-:W-:Y:S01]  /*5ef0*/  IMAD.MOV.U32 R13, RZ, RZ, RZ ;  /* 0x000000ffff0d7224 */ /* 0x000fe200078e00ff */
[----:B------:R-:W3:Y:S01]  /*5f00*/  LDCU.64 UR6, c[0x4][0x88] ;  /* 0x01001100ff0677ac */ /* 0x000ee20008000a00 */
[----:B------:R-:W4:Y:S01]  /*5f10*/  LDCU.64 UR4, c[0x4][0x8] ;  /* 0x01000100ff0477ac */ /* 0x000f220008000a00 */
[----:B-1----:R-:W-:Y:S02]  /*5f20*/  MOV R4, UR8 ;  /* 0x0000000800047c02 */ /* 0x002fe40008000f00 */
[----:B------:R-:W-:Y:S02]  /*5f30*/  MOV R5, UR9 ;  /* 0x0000000900057c02 */ /* 0x000fe40008000f00 */
[----:B---3--:R-:W-:Y:S01]  /*5f40*/  MOV R7, UR7 ;  /* 0x0000000700077c02 */ /* 0x008fe20008000f00 */
[----:B------:R-:W-:Y:S01]  /*5f50*/  IMAD.U32 R6, RZ, RZ, UR6 ;  /* 0x00000006ff067e24 */ /* 0x000fe2000f8e00ff */
[----:B----4-:R-:W-:Y:S01]  /*5f60*/  MOV R11, UR5 ;  /* 0x00000005000b7c02 */ /* 0x010fe20008000f00 */
[----:B------:R-:W-:Y:S02]  /*5f70*/  IMAD.U32 R10, RZ, RZ, UR4 ;  /* 0x00000004ff0a7e24 */ /* 0x000fe4000f8e00ff */
[----:B------:R-:W-:Y:S07]  /*5f80*/  LEPC R20, `(.L_x_99) ;  /* 0x000000001014794e */ /* 0x000fee0000000000 */
[----:B--2---:R-:W-:Y:S05]  /*5f90*/  CALL.ABS.NOINC R2 ;  /* 0x0000000002007343 */ /* 0x004fea0003c00000 */
.L_x_99:
[----:B------:R-:W-:Y:S02]  /*5fa0*/  R2UR UR6, R52 ;  /* 0x00000000340672ca */ /* 0x000fe400000e0000 */
[----:B------:R-:W-:Y:S02]  /*5fb0*/  R2UR UR5, R49 ;  /* 0x00000000310572ca */ /* 0x000fe400000e0000 */
[----:B------:R-:W-:Y:S02]  /*5fc0*/  R2UR UR4, R48 ;  /* 0x00000000300472ca */ /* 0x000fe400000e0000 */
[----:B------:R-:W-:Y:S02]  /*5fd0*/  ISETP.NE.U32.AND P4, PT, R42, RZ, PT ;  /* 0x000000ff2a00720c */ /* 0x000fe40003f85070 */
[----:B------:R-:W-:Y:S02]  /*5fe0*/  ISETP.NE.U32.AND P2, PT, RZ, UR60, PT ;  /* 0x0000003cff007c0c */ /* 0x000fe4000bf45070 */
[----:B------:R-:W-:Y:S02]  /*5ff0*/  ISETP.NE.AND.EX P4, PT, R43, RZ, PT, P4 ;  /* 0x000000ff2b00720c */ /* 0x000fe40003f85340 */
[----:B------:R-:W-:Y:S01]  /*6000*/  ISETP.NE.AND.EX P2, PT, RZ, UR61, PT, P2 ;  /* 0x0000003dff007c0c */ /* 0x000fe2000bf45320 */
[----:B------:R-:W-:Y:S02]  /*6010*/  UISETP.NE.AND UP2, UPT, UR6, URZ, UPT ;  /* 0x000000ff0600728c */ /* 0x000fe4000bf45270 */
[----:B------:R-:W-:Y:S04]  /*6020*/  UISETP.NE.U32.AND UP0, UPT, UR5, URZ, UPT ;  /* 0x000000ff0500728c */ /* 0x000fe8000bf05070 */
[----:B------:R-:W-:Y:S01]  /*6030*/  UISETP.NE.AND.EX UP1, UPT, UR4, URZ, UPT, UP0 ;  /* 0x000000ff0400728c */ /* 0x000fe2000bf25300 */
[----:B------:R-:W-:Y:S01]  /*6040*/  PLOP3.LUT P1, PT, PT, PT, UP2, 0x80, 0x8 ;  /* 0x000000000008781c */ /* 0x000fe20003f2f028 */
[----:B------:R-:W-:Y:S03]  /*6050*/  UPLOP3.LUT UP0, UPT, UPT, UPT, UPT, 0x40, 0x4 ;  /* 0x000000000004789c */ /* 0x000fe60003f0e870 */
[----:B------:R-:W-:Y:S06]  /*6060*/  @UP2 UPLOP3.LUT UP0, UPT, UPT, UPT, UP1, 0x80, 0x8 ;  /* 0x000000000008289c */ /* 0x000fec0003f0f010 */
[----:B------:R-:W-:Y:S01]  /*6070*/  PLOP3.LUT P0, PT, PT, PT, UP0, 0x80, 0x8 ;  /* 0x000000000008781c */ /* 0x000fe20003f0f008 */
[----:B------:R-:W-:Y:S01]  /*6080*/  @!UPT UIADD3 URZ, UPT, UPT, URZ, URZ, URZ ;  /* 0x000000fffffff290 */ /* 0x000fe2000fffe0ff */
[----:B------:R-:W-:Y:S11]  /*6090*/  BRA.U !UP1, `(.L_x_101) ;  /* 0x0000000109407547 */ /* 0x000ff6000b800000 */
[----:B------:R-:W-:Y:S01]  /*60a0*/  UISETP.NE.U32.AND UP0, UPT, UR60, URZ, UPT ;  /* 0x000000ff3c00728c */ /* 0x000fe2000bf05070 */
[----:B------:R-:W-:Y:S01]  /*60b0*/  R2UR UR6, R49 ;  /* 0x00000000310672ca */ /* 0x000fe200000e0000 */
[----:B------:R-:W2:Y:S01]  /*60c0*/  LDCU.64 UR8, c[0x0][0x358] ;  /* 0x00006b00ff0877ac */ /* 0x000ea20008000a00 */
[----:B------:R-:W-:Y:S02]  /*60d0*/  HFMA2 R46, -RZ, RZ, 0, 5.9604644775390625e-08 ;  /* 0x00000001ff2e7431 */ /* 0x000fe400000001ff */
[----:B-1----:R-:W-:Y:S01]  /*60e0*/  IMAD.MOV.U32 R0, RZ, RZ, 0x1 ;  /* 0x00000001ff007424 */ /* 0x002fe200078e00ff */
[----:B------:R-:W-:Y:S06]  /*60f0*/  UISETP.NE.AND.EX UP0, UPT, UR61, URZ, UPT, UP0 ;  /* 0x000000ff3d00728c */ /* 0x000fec000bf05300 */
[----:B------:R-:W-:Y:S05]  /*6100*/  PLOP3.LUT P3, PT, PT, PT, UP0, 0x80, 0x8 ;  /* 0x000000000008781c */ /* 0x000fea0003f6f008 */
[----:B------:R-:W1:Y:S01]  /*6110*/  @UP0 LDCU.64 UR4, c[0x0][0x888] ;  /* 0x00011100ff0407ac */ /* 0x000e620008000a00 */
[----:B------:R-:W-:Y:S07]  /*6120*/  @UP0 UIMAD UR6, UR36, UR6, URZ ;  /* 0x00000006240602a4 */ /* 0x000fee000f8e02ff */
[----:B------:R-:W-:Y:S01]  /*6130*/  @!P3 PRMT R46, R0, 0x7610, R46 ;  /* 0x00007610002eb816 */ /* 0x000fe2000000002e */
[----:B-1----:R-:W-:Y:S06]  /*6140*/  @UP0 UIMAD.WIDE UR4, UR6, 0x4, UR4 ;  /* 0x00000004060408a5 */ /* 0x002fec000f8e0204 */
[----:B-----5:R-:W-:Y:S02]  /*6150*/  IMAD.U32 R26, RZ, RZ, UR4 ;  /* 0x00000004ff1a7e24 */ /* 0x020fe4000f8e00ff */
[----:B------:R-:W-:Y:S03]  /*6160*/  IMAD.U32 R27, RZ, RZ, UR5 ;  /* 0x00000005ff1b7e24 */ /* 0x000fe6000f8e00ff */
[----:B------:R-:W1:Y:S02]  /*6170*/  @!UP0 LDCU UR4, c[0x0][0x880] ;  /* 0x00011000ff0487ac */ /* 0x000e640008000800 */
[----:B--2---:R2:W5:Y:S02]  /*6180*/  @P3 LDG.E R26, desc[UR8][R26.64] ;  /* 0x000000081a1a3981 */ /* 0x004564000c1e1900 */
[----:B-12---:R-:W-:Y:S02]  /*6190*/  @!P3 MOV R26, UR4 ;  /* 0x00000004001abc02 */ /* 0x006fe40008000f00 */
.L_x_101:
[----:B------:R-:W-:Y:S05]  /*61a0*/  @!P4 BRA `(.L_x_102) ;  /* 0x000000000024c947 */ /* 0x000fea0003800000 */
[----:B------:R-:W-:Y:S01]  /*61b0*/  ISETP.NE.U32.AND P3, PT, R40, RZ, PT ;  /* 0x000000ff2800720c */ /* 0x000fe20003f65070 */
[----:B------:R-:W2:Y:S03]  /*61c0*/  LDCU.64 UR4, c[0x0][0x358] ;  /* 0x00006b00ff0477ac */ /* 0x000ea60008000a00 */
[----:B------:R-:W-:Y:S11]  /*61d0*/  ISETP.NE.AND.EX P3, PT, R41, RZ, PT, P3 ;  /* 0x000000ff2900720c */ /* 0x000ff60003f65330 */
[----:B------:R-:W-:Y:S02]  /*61e0*/  @!UPT UIADD3 URZ, UPT, UPT, URZ, URZ, URZ ;  /* 0x000000fffffff290 */ /* 0x000fe4000fffe0ff */
[----:B------:R-:W3:Y:S01]  /*61f0*/  @P3 LDC.64 R2, c[0x0][0x8a8] ;  /* 0x00022a00ff023b82 */ /* 0x000ee20000000a00 */
[----:B-1----:R-:W-:Y:S04]  /*6200*/  @P3 IMAD R0, R42, UR36, RZ ;  /* 0x000000242a003c24 */ /* 0x002fe8000f8e02ff */
[----:B---3--:R-:W-:Y:S05]  /*6210*/  @P3 IMAD.WIDE R2, R0, 0x4, R2 ;  /* 0x0000000400023825 */ /* 0x008fea00078e0202 */
[----:B--2--5:R2:W5:Y:S02]  /*6220*/  @P3 LDG.E R24, desc[UR4][R2.64] ;  /* 0x0000000402183981 */ /* 0x024564000c1e1900 */
[----:B--2---:R-:W3:Y:S02]  /*6230*/  @!P3 LDC R24, c[0x0][0x8a0] ;  /* 0x00022800ff18bb82 */ /* 0x004ee40000000800 */
.L_x_102:
[----:B-----5:R-:W-:Y:S01]  /*6240*/  FSETP.NEU.AND P3, PT, R26, RZ, PT ;  /* 0x000000ff1a00720b */ /* 0x020fe20003f6d000 */
[----:B------:R-:W-:Y:S01]  /*6250*/  ULOP3.LUT UR4, UR54, 0x1, URZ, 0x3c, !UPT ;  /* 0x0000000136047892 */ /* 0x000fe2000f8e3cff */
[----:B------:R-:W-:Y:S01]  /*6260*/  SEL R4, RZ, 0xffffffff, P2 ;  /* 0xffffffffff047807 */ /* 0x000fe20001000000 */
[----:B------:R-:W-:Y:S01]  /*6270*/  IMAD.U32 R62, RZ, RZ, UR47 ;  /* 0x0000002fff3e7e24 */ /* 0x000fe2000f8e00ff */
[----:B------:R-:W-:Y:S01]  /*6280*/  @P1 LOP3.LUT P2, RZ, R46, 0xff, RZ, 0xc0, !PT ;  /* 0x000000ff2eff1812 */ /* 0x000fe2000784c0ff */
[----:B------:R-:W-:Y:S01]  /*6290*/  IMAD.SHL.U32 R64, R44, 0x2, RZ ;  /* 0x000000022c407824 */ /* 0x000fe200078e00ff */
[----:B-1----:R-:W-:Y:S01]  /*62a0*/  @P1 SEL R0, RZ, 0xffffffff, P3 ;  /* 0xffffffffff001807 */ /* 0x002fe20001800000 */
[----:B------:R-:W-:Y:S01]  /*62b0*/  IMAD.U32 R66, RZ, RZ, UR4 ;  /* 0x00000004ff427e24 */ /* 0x000fe2000f8e00ff */
[----:B------:R-:W-:Y:S01]  /*62c0*/  LEA R53, R22, UR45, 0x3 ;  /* 0x0000002d16357c11 */ /* 0x000fe2000f8e18ff */
[----:B------:R-:W-:Y:S01]  /*62d0*/  IMAD.SHL.U32 R62, R62, 0x1000, RZ ;  /* 0x000010003e3e7824 */ /* 0x000fe200078e00ff */
[----:B------:R-:W-:Y:S01]  /*62e0*/  @P0 SEL R0, R4, R0, !P2 ;  /* 0x0000000004000207 */ /* 0x000fe20005000000 */
[----:B------:R-:W-:Y:S01]  /*62f0*/  BSSY B1, `(.L_x_103) ;  /* 0x0000035000017945 */ /* 0x000fe20003800000 */
[----:B------:R-:W-:Y:S01]  /*6300*/  PLOP3.LUT P2, PT, PT, PT, UP1, 0x80, 0x8 ;  /* 0x000000000008781c */ /* 0x000fe20003f4f018 */
[----:B------:R-:W-:Y:S01]  /*6310*/  IMAD.MOV.U32 R65, RZ, RZ, 0x1 ;  /* 0x00000001ff417424 */ /* 0x000fe200078e00ff */
[----:B------:R-:W-:Y:S01]  /*6320*/  @P1 LOP3.LUT R0, R0, 0x1, RZ, 0xc0, !PT ;  /* 0x0000000100001812 */ /* 0x000fe200078ec0ff */
[----:B------:R-:W-:Y:S01]  /*6330*/  IMAD R25, R22, 0x20, R23 ;  /* 0x0000002016197824 */ /* 0x000fe200078e0217 */
[----:B------:R-:W-:Y:S01]  /*6340*/  LOP3.LUT P4, R54, R46, 0xff, RZ, 0xc0, !PT ;  /* 0x000000ff2e367812 */ /* 0x000fe2000788c0ff */
[----:B------:R-:W-:Y:S01]  /*6350*/  IMAD.U32 R63, RZ, RZ, UR47 ;  /* 0x0000002fff3f7e24 */ /* 0x000fe2000f8e00ff */
[----:B------:R-:W-:Y:S01]  /*6360*/  ISETP.NE.U32.OR P6, PT, R0, 0x1, !P1 ;  /* 0x000000010000780c */ /* 0x000fe20004fc5470 */
[----:B------:R-:W-:Y:S01]  /*6370*/  IMAD.U32 R0, RZ, RZ, UR47 ;  /* 0x0000002fff007e24 */ /* 0x000fe2000f8e00ff */
[----:B------:R-:W-:Y:S02]  /*6380*/  SEL R3, RZ, 0xffffffff, P3 ;  /* 0xffffffffff037807 */ /* 0x000fe40001800000 */
[----:B------:R-:W-:Y:S02]  /*6390*/  CS2R R38, SRZ ;  /* 0x0000000000267805 */ /* 0x000fe4000001ff00 */
[----:B------:R-:W-:Y:S02]  /*63a0*/  P2R R60, PR, RZ, 0x40 ;  /* 0x00000040ff3c7803 */ /* 0x000fe40000000000 */
[----:B------:R-:W-:Y:S02]  /*63b0*/  CS2R R36, SRZ ;  /* 0x0000000000247805 */ /* 0x000fe4000001ff00 */
[----:B------:R-:W-:Y:S02]  /*63c0*/  LEA R0, R0, UR45, 0x3 ;  /* 0x0000002d00007c11 */ /* 0x000fe4000f8e18ff */
[----:B------:R-:W-:Y:S02]  /*63d0*/  CS2R R30, SRZ ;  /* 0x00000000001e7805 */ /* 0x000fe4000001ff00 */
[----:B------:R-:W-:Y:S02]  /*63e0*/  @P2 SEL R3, R4, R3, !P4 ;  /* 0x0000000304032207 */ /* 0x000fe40006000000 */
[----:B------:R-:W-:Y:S02]  /*63f0*/  CS2R R28, SRZ ;  /* 0x00000000001c7805 */ /* 0x000fe4000001ff00 */
[----:B------:R-:W-:Y:S02]  /*6400*/  IADD3 R27, PT, PT, R62, UR45, R64 ;  /* 0x0000002d3e1b7c10 */ /* 0x000fe4000fffe040 */
[----:B------:R-:W-:Y:S02]  /*6410*/  LOP3.LUT R3, R3, 0x1, RZ, 0xc0, !PT ;  /* 0x0000000103037812 */ /* 0x000fe400078ec0ff */
[----:B------:R-:W-:Y:S02]  /*6420*/  @P6 SHF.L.U32 R2, R66, 0x1f, RZ ;  /* 0x0000001f42026819 */ /* 0x000fe400000006ff */
[----:B------:R-:W-:Y:S02]  /*6430*/  ISETP.NE.U32.AND P5, PT, R3, 0x1, PT ;  /* 0x000000010300780c */ /* 0x000fe40003fa5070 */
[----:B------:R1:W2:Y:S02]  /*6440*/  @P6 SYNCS.PHASECHK.TRANS64.TRYWAIT P1, [R0+URZ+0x30], R2 ;  /* 0x00003002000065a7 */ /* 0x0002a400080211ff */
[----:B------:R-:W-:Y:S02]  /*6450*/  P2R R67, PR, RZ, 0x20 ;  /* 0x00000020ff437803 */ /* 0x000fe40000000000 */
[----:B-1----:R-:W-:Y:S04]  /*6460*/  SHF.L.U32 R2, R57, 0x1f, RZ ;  /* 0x0000001f39027819 */ /* 0x002fe800000006ff */
[----:B------:R1:W4:Y:S01]  /*6470*/  SYNCS.PHASECHK.TRANS64.TRYWAIT P0, [R53+URZ+0x90], R2 ;  /* 0x00009002350075a7 */ /* 0x00032200080011ff */
[----:B--2---:R-:W-:Y:S01]  /*6480*/  @P6 SEL R65, RZ, 0x1, !P1 ;  /* 0x00000001ff416807 */ /* 0x004fe20004800000 */
[----:B-1----:R-:W-:Y:S06]  /*6490*/  @!P6 BRA `(.L_x_104) ;  /* 0x000000000068e947 */ /* 0x002fec0003800000 */
[----:B------:R-:W-:Y:S01]  /*64a0*/  LOP3.LUT P6, RZ, R45, 0x40, RZ, 0xc0, !PT ;  /* 0x000000402dff7812 */ /* 0x000fe200078cc0ff */
[----:B------:R-:W-:Y:S01]  /*64b0*/  VIADD R3, R27, 0x200 ;  /* 0x000002001b037836 */ /* 0x000fe20000000000 */
[----:B------:R-:W-:Y:S01]  /*64c0*/  ISETP.NE.AND P2, PT, R65, RZ, PT ;  /* 0x000000ff4100720c */ /* 0x000fe20003f45270 */
[----:B------:R-:W-:Y:S01]  /*64d0*/  BSSY B0, `(.L_x_105) ;  /* 0x000000d000007945 */ /* 0x000fe20003800000 */
[----:B------:R-:W-:Y:S01]  /*64e0*/  PLOP3.LUT P1, PT, PT, PT, PT, 0x8, 0x80 ;  /* 0x000000000080781c */ /* 0x000fe20003f2e170 */
[----:B------:R-:W-:Y:S01]  /*64f0*/  @P5 VIADD R4, R27, 0x210 ;  /* 0x000002101b045836 */ /* 0x000fe20000000000 */
[----:B------:R-:W-:Y:S02]  /*6500*/  @P5 PLOP3.LUT P1, PT, P6, PT, PT, 0x80, 0x8 ;  /* 0x000000000008581c */ /* 0x000fe4000372f070 */
[----:B------:R-:W-:Y:S02]  /*6510*/  CS2R R38, SRZ ;  /* 0x0000000000267805 */ /* 0x000fe4000001ff00 */
[----:B------:R-:W-:Y:S02]  /*6520*/  CS2R R36, SRZ ;  /* 0x0000000000247805 */ /* 0x000fe4000001ff00 */
[----:B------:R-:W-:Y:S02]  /*6530*/  CS2R R30, SRZ ;  /* 0x00000000001e7805 */ /* 0x000fe4000001ff00 */
[----:B------:R-:W-:Y:S05]  /*6540*/  CS2R R28, SRZ ;  /* 0x00000000001c7805 */ /* 0x000fea000001ff00 */
[----:B------:R-:W-:Y:S01]  /*6550*/  @P1 VIADD R4, R3, 0xfffffff0 ;  /* 0xfffffff003041836 */ /* 0x000fe20000000000 */
[----:B------:R-:W-:Y:S06]  /*6560*/  @P2 BRA `(.L_x_106) ;  /* 0x00000000000c2947 */ /* 0x000fec0003800000 */
[----:B------:R-:W-:Y:S04]  /*6570*/  SHF.L.U32 R3, R66, 0x1f, RZ ;  /* 0x0000001f42037819 */ /* 0x000fe800000006ff */
[----:B------:R-:W1:Y:S02]  /*6580*/  SYNCS.PHASECHK.TRANS64.TRYWAIT P1, [R0+URZ+0x30], R3 ;  /* 0x00003003000075a7 */ /* 0x000e6400080211ff */
[----:B-1----:R-:W-:Y:S05]  /*6590*/  @!P1 BRA `(.L_x_107) ;  /* 0x0000001c00f09947 */ /* 0x002fea0003800000 */
.L_x_106:
[----:B------:R-:W-:Y:S05]  /*65a0*/  BSYNC B0 ;  /* 0x0000000000007941 */ /* 0x000fea0003800000 */
.L_x_105:
[----:B------:R-:W-:Y:S01]  /*65b0*/  UIADD3 UR4, UPT, UPT, UR47, 0x1, URZ ;  /* 0x000000012f047890 */ /* 0x000fe2000fffe0ff */
[----:B------:R-:W-:Y:S03]  /*65c0*/  ISETP.NE.AND P1, PT, R67, RZ, PT ;  /* 0x000000ff4300720c */ /* 0x000fe60003f25270 */
[----:B------:R-:W-:Y:S04]  /*65d0*/  UISETP.NE.AND UP0, UPT, UR4, 0x3, UPT ;  /* 0x000000030400788c */ /* 0x000fe8000bf05270 */
[----:B------:R-:W-:Y:S02]  /*65e0*/  USEL UR5, URZ, 0x1, UP0 ;  /* 0x00000001ff057887 */ /* 0x000fe40008000000 */
[----:B------:R-:W-:Y:S04]  /*65f0*/  USEL UR4, UR4, URZ, UP0 ;  /* 0x000000ff04047287 */ /* 0x000fe80008000000 */
[----:B------:R2:W1:Y:S01]  /*6600*/  @P1 LDS.128 R36, [R4] ;  /* 0x0000000004241984 */ /* 0x0004620000000c00 */
[----:B------:R-:W-:Y:S01]  /*6610*/  LOP3.LUT R66, R66, UR5, RZ, 0x3c, !PT ;  /* 0x0000000542427c12 */ /* 0x000fe2000f8e3cff */
[----:B------:R-:W-:Y:S02]  /*6620*/  IMAD.U32 R63, RZ, RZ, UR4 ;  /* 0x00000004ff3f7e24 */ /* 0x000fe4000f8e00ff */
[----:B------:R2:W1:Y:S04]  /*6630*/  @P1 LDS.128 R28, [R27+0x200] ;  /* 0x000200001b1c1984 */ /* 0x0004680000000c00 */
.L_x_104:
[----:B------:R-:W-:Y:S05]  /*6640*/  BSYNC B1 ;  /* 0x0000000000017941 */ /* 0x000fea0003800000 */
.L_x_103:
[----:B-1----:R-:W-:Y:S04]  /*6650*/  SHF.R.U32.HI R0, RZ, 0x15, R25 ;  /* 0x00000015ff007819 */ /* 0x002fe80000011619 */
[----:B------:R-:W-:Y:S01]  /*6660*/  LOP3.LUT P1, RZ, R0, 0x3, R47, 0x48, !PT ;  /* 0x0000000300ff7812 */ /* 0x000fe2000782482f */
[----:B------:R-:W-:Y:S01]  /*6670*/  @!UPT UIADD3 URZ, UPT, UPT, URZ, URZ, URZ ;  /* 0x000000fffffff290 */ /* 0x000fe2000fffe0ff */
[----:B----4-:R-:W-:Y:S11]  /*6680*/  @P0 BRA `(.L_x_108) ;  /* 0x0000000000080947 */ /* 0x010ff60003800000 */
[----:B------:R-:W1:Y:S02]  /*6690*/  SYNCS.PHASECHK.TRANS64.TRYWAIT P0, [R53+URZ+0x90], R2 ;  /* 0x00009002350075a7 */ /* 0x000e6400080011ff */
[----:B-1----:R-:W-:Y:S05]  /*66a0*/  @!P0 BRA `(.L_x_109) ;  /* 0x0000001c00c08947 */ /* 0x002fea0003800000 */
.L_x_108:
[----:B------:R-:W-:Y:S05]  /*66b0*/  @!P1 BRA `(.L_x_110) ;  /* 0x0000000000409947 */ /* 0x000fea0003800000 */
[----:B------:R-:W4:Y:S01]  /*66c0*/  LDCU.64 UR8, c[0x4][0x70] ;  /* 0x01000e00ff0877ac */ /* 0x000f220008000a00 */
[----:B------:R-:W-:Y:S01]  /*66d0*/  MOV R3, 0x0 ;  /* 0x0000000000037802 */ /* 0x000fe20000000f00 */
[----:B------:R-:W-:Y:S02]  /*66e0*/  HFMA2 R12, -RZ, RZ, 0, 5.9604644775390625e-08 ;  /* 0x00000001ff0c7431 */ /* 0x000fe400000001ff */
[----:B------:R-:W-:Y:S02]  /*66f0*/  IMAD.MOV.U32 R8, RZ, RZ, 0x192 ;  /* 0x00000192ff087424 */ /* 0x000fe400078e00ff */
[----:B------:R-:W-:Y:S01]  /*6700*/  IMAD.MOV.U32 R13, RZ, RZ, RZ ;  /* 0x000000ffff0d7224 */ /* 0x000fe200078e00ff */
[----:B------:R-:W5:Y:S01]  /*6710*/  LDCU.64 UR6, c[0x4][0x78] ;  /* 0x01000f00ff0677ac */ /* 0x000f620008000a00 */
[----:B-1----:R-:W1:Y:S01]  /*6720*/  LDC.64 R2, c[0x4][R3] ;  /* 0x0100000003027b82 */ /* 0x002e620000000a00 */
[----:B------:R-:W3:Y:S01]  /*6730*/  LDCU.64 UR4, c[0x4][0x10] ;  /* 0x01000200ff0477ac */ /* 0x000ee20008000a00 */
[----:B----4-:R-:W-:Y:S01]  /*6740*/  MOV R5, UR9 ;  /* 0x0000000900057c02 */ /* 0x010fe20008000f00 */
[----:B--2---:R-:W-:Y:S01]  /*6750*/  IMAD.U32 R4, RZ, RZ, UR8 ;  /* 0x00000008ff047e24 */ /* 0x004fe2000f8e00ff */
[----:B-----5:R-:W-:Y:S01]  /*6760*/  MOV R7, UR7 ;  /* 0x0000000700077c02 */ /* 0x020fe20008000f00 */
[----:B------:R-:W-:Y:S01]  /*6770*/  IMAD.U32 R6, RZ, RZ, UR6 ;  /* 0x00000006ff067e24 */ /* 0x000fe2000f8e00ff */
[----:B---3--:R-:W-:Y:S01]  /*6780*/  MOV R11, UR5 ;  /* 0x00000005000b7c02 */ /* 0x008fe20008000f00 */
[----:B------:R-:W-:Y:S02]  /*6790*/  IMAD.U32 R10, RZ, RZ, UR4 ;  /* 0x00000004ff0a7e24 */ /* 0x000fe4000f8e00ff */
[----:B------:R-:W-:Y:S07]  /*67a0*/  LEPC R20, `(.L_x_110) ;  /* 0x000000001014794e */ /* 0x000fee0000000000 */
[----:B-1----:R-:W-:Y:S05]  /*67b0*/  CALL.ABS.NOINC R2 ;  /* 0x0000000002007343 */ /* 0x002fea0003c00000 */
.L_x_110:
[----:B------:R-:W-:Y:S05]  /*67c0*/  WARPSYNC.ALL ;  /* 0x0000000000007948 */ /* 0x000fea0003800000 */
[----:B------:R-:W-:Y:S01]  /*67d0*/  R2UR UR4, R25 ;  /* 0x00000000190472ca */ /* 0x000fe200000e0000 */
[--C-:B------:R-:W-:Y:S01]  /*67e0*/  HADD2.F32 R3, -RZ, R28.reuse.H0_H0 ;  /* 0x2000001cff037230 */ /* 0x100fe20000004100 */
[----:B------:R-:W-:Y:S01]  /*67f0*/  MOV R61, 0x10 ;  /* 0x00000010003d7802 */ /* 0x000fe20000000f00 */
[--C-:B------:R-:W-:Y:S01]  /*6800*/  HADD2.F32 R20, -RZ, R29.reuse.H0_H0 ;  /* 0x2000001dff147230 */ /* 0x100fe20000004100 */
[----:B------:R-:W-:Y:S01]  /*6810*/  LOP3.LUT P6, RZ, R45, 0x40, RZ, 0xc0, !PT ;  /* 0x000000402dff7812 */ /* 0x000fe200078cc0ff */
[----:B------:R-:W-:Y:S01]  /*6820*/  HADD2.F32 R21, -RZ, R29.H1_H1 ;  /* 0x3000001dff157230 */ /* 0x000fe20000004100 */
[----:B------:R-:W-:Y:S01]  /*6830*/  ISETP.NE.AND P0, PT, R58, RZ, PT ;  /* 0x000000ff3a00720c */ /* 0x000fe20003f05270 */
[----:B------:R-:W-:Y:S01]  /*6840*/  BSSY.RECONVERGENT B0, `(.L_x_111) ;  /* 0x0000051000007945 */ /* 0x000fe20003800200 */
[----:B------:R-:W-:Y:S05]  /*6850*/  SEL R61, R61, 0xfffffff0, !P6 ;  /* 0xfffffff03d3d7807 */ /* 0x000fea0007000000 */
[----:B--2---:R-:W3:Y:S02]  /*6860*/  LDTM.x16 R4, tmem[UR4] ;  /* 0x00000004000479ee */ /* 0x004ee40008240000 */
[C---:B---3--:R-:W-:Y:S01]  /*6870*/  FMUL R0, R24.reuse, R4 ;  /* 0x0000000418007220 */ /* 0x048fe20000400000 */
[----:B------:R-:W-:Y:S02]  /*6880*/  HADD2.F32 R4, -RZ, R28.H1_H1 ;  /* 0x3000001cff047230 */ /* 0x000fe40000004100 */
[C---:B-1----:R-:W-:Y:S01]  /*6890*/  FMUL R2, R24.reuse, R5 ;  /* 0x0000000518027220 */ /* 0x042fe20000400000 */
[----:B------:R-:W-:Y:S01]  /*68a0*/  FMUL R7, R24, R7 ;  /* 0x0000000718077220 */ /* 0x000fe20000400000 */
[----:B------:R-:W-:Y:S01]  /*68b0*/  FFMA R0, R26, R3, R0 ;  /* 0x000000031a007223 */ /* 0x000fe20000000000 */
[----:B------:R-:W-:Y:S01]  /*68c0*/  FMUL R3, R24, R6 ;  /* 0x0000000618037220 */ /* 0x000fe20000400000 */
[----:B------:R-:W-:Y:S01]  /*68d0*/  FFMA R2, R26, R4, R2 ;  /* 0x000000041a027223 */ /* 0x000fe20000000002 */
[C---:B------:R-:W-:Y:S01]  /*68e0*/  FMUL R4, R24.reuse, R8 ;  /* 0x0000000818047220 */ /* 0x040fe20000400000 */
[C---:B------:R-:W-:Y:S01]  /*68f0*/  FMUL R8, R24.reuse, R12 ;  /* 0x0000000c18087220 */ /* 0x040fe20000400000 */
[----:B------:R-:W-:Y:S01]  /*6900*/  FMUL R12, R24, R16 ;  /* 0x00000010180c7220 */ /* 0x000fe20000400000 */
[--C-:B------:R-:W-:Y:S01]  /*6910*/  HADD2.F32 R16, -RZ, R30.reuse.H0_H0 ;  /* 0x2000001eff107230 */ /* 0x100fe20000004100 */
[----:B------:R-:W-:Y:S01]  /*6920*/  F2FP.F16.F32.PACK_AB R32, R2, R0 ;  /* 0x000000000220723e */ /* 0x000fe200000000ff */
[----:B------:R-:W-:Y:S02]  /*6930*/  HADD2.F32 R0, -RZ, R30.H1_H1 ;  /* 0x3000001eff007230 */ /* 0x000fe40000004100 */
[----:B------:R-:W-:Y:S01]  /*6940*/  FMUL R5, R24, R9 ;  /* 0x0000000918057220 */ /* 0x000fe20000400000 */
[C---:B------:R-:W-:Y:S01]  /*6950*/  FFMA R3, R26.reuse, R20, R3 ;  /* 0x000000141a037223 */ /* 0x040fe20000000003 */
[C---:B------:R-:W-:Y:S01]  /*6960*/  FFMA R7, R26.reuse, R21, R7 ;  /* 0x000000151a077223 */ /* 0x040fe20000000007 */
[--C-:B------:R-:W-:Y:S02]  /*6970*/  HADD2.F32 R2, -RZ, R31.reuse.H0_H0 ;  /* 0x2000001fff027230 */ /* 0x100fe40000004100 */
[----:B------:R-:W-:Y:S01]  /*6980*/  FFMA R4, R26, R16, R4 ;  /* 0x000000101a047223 */ /* 0x000fe20000000004 */
[----:B------:R-:W-:Y:S01]  /*6990*/  FMUL R6, R24, R10 ;  /* 0x0000000a18067220 */ /* 0x000fe20000400000 */
[----:B------:R-:W-:Y:S01]  /*69a0*/  FFMA R5, R26, R0, R5 ;  /* 0x000000001a057223 */ /* 0x000fe20000000005 */
[----:B------:R-:W-:Y:S02]  /*69b0*/  HADD2.F32 R16, -RZ, R31.H1_H1 ;  /* 0x3000001fff107230 */ /* 0x000fe40000004100 */
[----:B------:R-:W-:Y:S01]  /*69c0*/  FMUL R11, R24, R11 ;  /* 0x0000000b180b7220 */ /* 0x000fe20000400000 */
[--C-:B------:R-:W-:Y:S02]  /*69d0*/  HADD2.F32 R0, -RZ, R36.reuse.H0_H0 ;  /* 0x20000024ff007230 */ /* 0x100fe40000004100 */
[C---:B------:R-:W-:Y:S01]  /*69e0*/  FFMA R6, R26.reuse, R2, R6 ;  /* 0x000000021a067223 */ /* 0x040fe20000000006 */
[----:B------:R-:W-:Y:S01]  /*69f0*/  F2FP.F16.F32.PACK_AB R33, R7, R3 ;  /* 0x000000030721723e */ /* 0x000fe200000000ff */
[----:B------:R-:W-:Y:S02]  /*6a00*/  HADD2.F32 R2, -RZ, R36.H1_H1 ;  /* 0x30000024ff027230 */ /* 0x000fe40000004100 */
[----:B------:R-:W-:Y:S01]  /*6a10*/  FFMA R11, R26, R16, R11 ;  /* 0x000000101a0b7223 */ /* 0x000fe2000000000b */
[----:B------:R-:W-:Y:S01]  /*6a20*/  FMUL R9, R24, R13 ;  /* 0x0000000d18097220 */ /* 0x000fe20000400000 */
[--C-:B------:R-:W-:Y:S02]  /*6a30*/  HADD2.F32 R3, -RZ, R37.reuse.H0_H0 ;  /* 0x20000025ff037230 */ /* 0x100fe40000004100 */
[----:B------:R-:W-:Y:S01]  /*6a40*/  FFMA R8, R26, R0, R8 ;  /* 0x000000001a087223 */ /* 0x000fe20000000008 */
[C---:B------:R-:W-:Y:S01]  /*6a50*/  FMUL R10, R24.reuse, R14 ;  /* 0x0000000e180a7220 */ /* 0x040fe20000400000 */
[----:B------:R-:W-:Y:S02]  /*6a60*/  HADD2.F32 R0, -RZ, R37.H1_H1 ;  /* 0x30000025ff007230 */ /* 0x000fe40000004100 */
[----:B------:R-:W-:Y:S01]  /*6a70*/  FMUL R15, R24, R15 ;  /* 0x0000000f180f7220 */ /* 0x000fe20000400000 */
[C---:B------:R-:W-:Y:S01]  /*6a80*/  FFMA R9, R26.reuse, R2, R9 ;  /* 0x000000021a097223 */ /* 0x040fe20000000009 */
[C---:B------:R-:W-:Y:S01]  /*6a90*/  FFMA R10, R26.reuse, R3, R10 ;  /* 0x000000031a0a7223 */ /* 0x040fe2000000000a */
[--C-:B------:R-:W-:Y:S01]  /*6aa0*/  HADD2.F32 R2, -RZ, R38.reuse.H0_H0 ;  /* 0x20000026ff027230 */ /* 0x100fe20000004100 */
[----:B------:R-:W-:Y:S01]  /*6ab0*/  F2FP.F16.F32.PACK_AB R34, R5, R4 ;  /* 0x000000040522723e */ /* 0x000fe200000000ff */
[----:B------:R-:W-:Y:S02]  /*6ac0*/  HADD2.F32 R3, -RZ, R38.H1_H1 ;  /* 0x30000026ff037230 */ /* 0x000fe40000004100 */
[----:B------:R-:W-:Y:S01]  /*6ad0*/  FFMA R15, R26, R0, R15 ;  /* 0x000000001a0f7223 */ /* 0x000fe2000000000f */
[C---:B------:R-:W-:Y:S01]  /*6ae0*/  FMUL R13, R24.reuse, R17 ;  /* 0x00000011180d7220 */ /* 0x040fe20000400000 */
[--C-:B------:R-:W-:Y:S02]  /*6af0*/  HADD2.F32 R4, -RZ, R39.reuse.H0_H0 ;  /* 0x20000027ff047230 */ /* 0x100fe40000004100 */
[C---:B------:R-:W-:Y:S01]  /*6b00*/  FMUL R14, R24.reuse, R18 ;  /* 0x00000012180e7220 */ /* 0x040fe20000400000 */
[----:B------:R-:W-:Y:S02]  /*6b10*/  HADD2.F32 R0, -RZ, R39.H1_H1 ;  /* 0x30000027ff007230 */ /* 0x000fe40000004100 */
[----:B------:R-:W-:Y:S01]  /*6b20*/  FMUL R19, R24, R19 ;  /* 0x0000001318137220 */ /* 0x000fe20000400000 */
[----:B------:R-:W-:Y:S01]  /*6b30*/  F2FP.F16.F32.PACK_AB R35, R11, R6 ;  /* 0x000000060b23723e */ /* 0x000fe200000000ff */
[C---:B------:R-:W-:Y:S01]  /*6b40*/  FFMA R12, R26.reuse, R2, R12 ;  /* 0x000000021a0c7223 */ /* 0x040fe2000000000c */
[C---:B------:R-:W-:Y:S01]  /*6b50*/  FFMA R13, R26.reuse, R3, R13 ;  /* 0x000000031a0d7223 */ /* 0x040fe2000000000d */
[C---:B------:R-:W-:Y:S01]  /*6b60*/  FFMA R14, R26.reuse, R4, R14 ;  /* 0x000000041a0e7223 */ /* 0x040fe2000000000e */
[----:B------:R-:W-:Y:S01]  /*6b70*/  FFMA R19, R26, R0, R19 ;  /* 0x000000001a137223 */ /* 0x000fe20000000013 */
[----:B------:R1:W-:Y:S01]  /*6b80*/  STS.128 [R27+0x200], R32 ;  /* 0x000200201b007388 */ /* 0x0003e20000000c00 */
[----:B------:R-:W-:Y:S02]  /*6b90*/  F2FP.F16.F32.PACK_AB R8, R9, R8 ;  /* 0x000000080908723e */ /* 0x000fe400000000ff */
[----:B------:R-:W-:Y:S02]  /*6ba0*/  F2FP.F16.F32.PACK_AB R9, R15, R10 ;  /* 0x0000000a0f09723e */ /* 0x000fe400000000ff */
[----:B------:R-:W-:Y:S02]  /*6bb0*/  F2FP.F16.F32.PACK_AB R10, R13, R12 ;  /* 0x0000000c0d0a723e */ /* 0x000fe400000000ff */
[----:B------:R-:W-:Y:S02]  /*6bc0*/  F2FP.F16.F32.PACK_AB R11, R19, R14 ;  /* 0x0000000e130b723e */ /* 0x000fe400000000ff */
[----:B------:R-:W-:Y:S05]  /*6bd0*/  IADD3 R0, PT, PT, R27, R61, RZ ;  /* 0x0000003d1b007210 */ /* 0x000fea0007ffe0ff */
[----:B------:R1:W-:Y:S01]  /*6be0*/  STS.128 [R0+0x200], R8 ;  /* 0x0002000800007388 */ /* 0x0003e20000000c00 */
[----:B------:R-:W-:Y:S01]  /*6bf0*/  @!PT LDS RZ, [RZ] ;  /* 0x00000000fffff984 */ /* 0x000fe20000000800 */
[----:B------:R-:W-:Y:S01]  /*6c00*/  @!PT LDS RZ, [RZ] ;  /* 0x00000000fffff984 */ /* 0x000fe20000000800 */
[----:B------:R-:W-:Y:S01]  /*6c10*/  @!PT LDS RZ, [RZ] ;  /* 0x00000000fffff984 */ /* 0x000fe20000000800 */
[----:B------:R-:W-:Y:S01]  /*6c20*/  @!PT LDS RZ, [RZ] ;  /* 0x00000000fffff984 */ /* 0x000fe20000000800 */
[----:B------:R2:W-:Y:S07]  /*6c30*/  MEMBAR.ALL.CTA ;  /* 0x0000000000007992 */ /* 0x0005ee0000008000 */
[----:B--2---:R-:W2:Y:S02]  /*6c40*/  FENCE.VIEW.ASYNC.S ;  /* 0x00000000000073c6 */ /* 0x004ea40000000000 */
[----:B--2---:R-:W-:Y:S06]  /*6c50*/  BAR.SYNC.DEFER_BLOCKING 0x1, 0x80 ;  /* 0x0042000000007b1d */ /* 0x004fec0000010000 */
[----:B------:R-:W-:Y:S05]  /*6c60*/  @P0 BRA `(.L_x_112) ;  /* 0x0000000000380947 */ /* 0x000fea0003800000 */
[----:B------:R-:W2:Y:S01]  /*6c70*/  LDCU.64 UR6, c[0x0][0x348] ;  /* 0x00006900ff0677ac */ /* 0x000ea20008000a00 */
[----:B------:R-:W-:Y:S01]  /*6c80*/  R2UR UR5, R62 ;  /* 0x000000003e0572ca */ /* 0x000fe200000e0000 */
[----:B------:R-:W-:Y:S01]  /*6c90*/  UMOV UR51, UR36 ;  /* 0x0000002400337c82 */ /* 0x000fe20008000000 */
[----:B------:R-:W-:Y:S01]  /*6ca0*/  UIADD3 UR9, UPT, UPT, UR49, 0x20, URZ ;  /* 0x0000002031097890 */ /* 0x000fe2000fffe0ff */
[----:B------:R-:W-:Y:S01]  /*6cb0*/  UMOV UR10, UR50 ;  /* 0x00000032000a7c82 */ /* 0x000fe20008000000 */
[----:B------:R-:W-:Y:S09]  /*6cc0*/  UMOV UR11, UR36 ;  /* 0x00000024000b7c82 */ /* 0x000ff20008000000 */
[----:B------:R-:W-:Y:S02]  /*6cd0*/  UIADD3 UR5, UPT, UPT, UR45, UR5, URZ ;  /* 0x000000052d057290 */ /* 0x000fe4000fffe0ff */
[----:B--2---:R-:W-:Y:S02]  /*6ce0*/  UIADD3 UR4, UP0, UPT, UR6, 0x680, URZ ;  /* 0x0000068006047890 */ /* 0x004fe4000ff1e0ff */
[----:B------:R-:W-:Y:S02]  /*6cf0*/  UIADD3 UR48, UPT, UPT, UR5, 0x200, URZ ;  /* 0x0000020005307890 */ /* 0x000fe4000fffe0ff */
[----:B------:R-:W-:Y:S02]  /*6d00*/  UIADD3 UR8, UPT, UPT, UR5, 0xa00, URZ ;  /* 0x00000a0005087890 */ /* 0x000fe4000fffe0ff */
[----:B------:R-:W-:Y:S09]  /*6d10*/  UIADD3.X UR5, UPT, UPT, URZ, UR7, URZ, UP0, !UPT ;  /* 0x00000007ff057290 */ /* 0x000ff200087fe4ff */
[----:B------:R2:W-:Y:S01]  /*6d20*/  UTMASTG.3D [UR48], [UR4] ;  /* 0x00000030040073b5 */ /* 0x0005e20008010000 */
[----:B------:R2:W-:Y:S02]  /*6d30*/  UTMASTG.3D [UR8], [UR4] ;  /* 0x00000008040073b5 */ /* 0x0005e40008010000 */
[----:B--2---:R0:W-:Y:S02]  /*6d40*/  UTMACMDFLUSH ;  /* 0x00000000000079b7 */ /* 0x0041e40000000000 */
.L_x_112:
[----:B------:R-:W-:Y:S05]  /*6d50*/  BSYNC.RECONVERGENT B0 ;  /* 0x0000000000007941 */ /* 0x000fea0003800200 */
.L_x_111:
[----:B------:R-:W-:Y:S01]  /*6d60*/  UIADD3 UR46, UPT, UPT, UR47, 0x1, URZ ;  /* 0x000000012f2e7890 */ /* 0x000fe2000fffe0ff */
[----:B------:R-:W-:Y:S03]  /*6d70*/  BSSY.RECONVERGENT B0, `(.L_x_113) ;  /* 0x0000005000007945 */ /* 0x000fe60003800200 */
[----:B------:R-:W-:Y:S04]  /*6d80*/  UISETP.NE.AND UP0, UPT, UR46, 0x3, UPT ;  /* 0x000000032e00788c */ /* 0x000fe8000bf05270 */
[----:B------:R-:W-:Y:S01]  /*6d90*/  USEL UR44, UR46, URZ, UP0 ;  /* 0x000000ff2e2c7287 */ /* 0x000fe20008000000 */
[----:B------:R-:W-:Y:S11]  /*6da0*/  @P0 BRA `(.L_x_114) ;  /* 0x0000000000040947 */ /* 0x000ff60003800000 */
[----:B------:R-:W-:Y:S04]  /*6db0*/  DEPBAR.LE SB0, 0x1 ;  /* 0x000080400000791a */ /* 0x000fe80000000000 */
.L_x_114:
[----:B------:R-:W-:Y:S05]  /*6dc0*/  BSYNC.RECONVERGENT B0 ;  /* 0x0000000000007941 */ /* 0x000fea0003800200 */
.L_x_113:
[----:B------:R-:W-:Y:S01]  /*6dd0*/  BAR.SYNC.DEFER_BLOCKING 0x1, 0x80 ;  /* 0x0042000000007b1d */ /* 0x000fe20000010000 */
[----:B------:R-:W-:Y:S01]  /*6de0*/  ISETP.NE.AND P1, PT, R60, RZ, PT ;  /* 0x000000ff3c00720c */ /* 0x000fe20003f25270 */
[----:B------:R-:W-:Y:S01]  /*6df0*/  UISETP.NE.AND UP0, UPT, UR53, URZ, UPT ;  /* 0x000000ff3500728c */ /* 0x000fe2000bf05270 */
[----:B------:R-:W-:Y:S11]  /*6e00*/  LEA R3, R63, UR45, 0x3 ;  /* 0x0000002d3f037c11 */ /* 0x000ff6000f8e18ff */
[----:B------:R-:W-:Y:S01]  /*6e10*/  @P1 SHF.L.U32 R4, R66, 0x1f, RZ ;  /* 0x0000001f42041819 */ /* 0x000fe200000006ff */
[----:B------:R-:W-:Y:S06]  /*6e20*/  BRA.U !UP0, `(.L_x_115) ;  /* 0x0000000108247547 */ /* 0x000fec000b800000 */
[----:B-1----:R-:W1:Y:S01]  /*6e30*/  S2R R0, SR_CgaCtaId ;  /* 0x0000000000007919 */ /* 0x002e620000008800 */
[----:B------:R-:W-:Y:S01]  /*6e40*/  IMAD.U32 R2, RZ, RZ, UR52 ;  /* 0x00000034ff027e24 */ /* 0x000fe2000f8e00ff */
[----:B------:R-:W-:Y:S04]  /*6e50*/  UIADD3 UR4, UPT, UPT, UR52, 0x1, URZ ;  /* 0x0000000134047890 */ /* 0x000fe8000fffe0ff */
[----:B------:R-:W-:Y:S01]  /*6e60*/  @P1 LEA R2, R2, UR45, 0x3 ;  /* 0x0000002d02021c11 */ /* 0x000fe2000f8e18ff */
[----:B------:R-:W-:Y:S04]  /*6e70*/  UISETP.NE.AND UP0, UPT, UR4, 0x3, UPT ;  /* 0x000000030400788c */ /* 0x000fe8000bf05270 */
[----:B------:R-:W-:Y:S01]  /*6e80*/  @P1 VIADD R2, R2, 0x48 ;  /* 0x0000004802021836 */ /* 0x000fe20000000000 */
[----:B------:R-:W-:Y:S04]  /*6e90*/  USEL UR52, UR4, URZ, UP0 ;  /* 0x000000ff04347287 */ /* 0x000fe80008000000 */
[----:B-1----:R-:W-:Y:S04]  /*6ea0*/  @P1 PRMT R0, R0, 0x654, R2 ;  /* 0x0000065400001816 */ /* 0x002fe80000000002 */
[----:B------:R2:W-:Y:S04]  /*6eb0*/  @P1 SYNCS.ARRIVE.TRANS64.RED.A1T0 RZ, [R0+URZ], RZ ;  /* 0x000000ff00ff19a7 */ /* 0x0005e800081004ff */
.L_x_115:
[----:B------:R-:W3:Y:S01]  /*6ec0*/  @P1 SYNCS.PHASECHK.TRANS64.TRYWAIT P0, [R3+URZ+0x30], R4 ;  /* 0x00003004030015a7 */ /* 0x000ee200080011ff */
[----:B------:R-:W-:Y:S01]  /*6ed0*/  BSSY B1, `(.L_x_116) ;  /* 0x0000012000017945 */ /* 0x000fe20003800000 */
[----:B---3--:R-:W-:Y:S03]  /*6ee0*/  @P1 SEL R65, RZ, 0x1, !P0 ;  /* 0x00000001ff411807 */ /* 0x008fe60004000000 */
[----:B------:R-:W-:Y:S05]  /*6ef0*/  @!P1 BRA `(.L_x_117) ;  /* 0x00000000003c9947 */ /* 0x000fea0003800000 */
[----:B------:R-:W-:Y:S01]  /*6f00*/  ISETP.NE.AND P1, PT, R67, RZ, PT ;  /* 0x000000ff4300720c */ /* 0x000fe20003f25270 */
[----:B------:R-:W-:Y:S01]  /*6f10*/  BSSY B0, `(.L_x_118) ;  /* 0x0000009000007945 */ /* 0x000fe20003800000 */
[----:B------:R-:W-:Y:S11]  /*6f20*/  ISETP.NE.AND P0, PT, R65, RZ, PT ;  /* 0x000000ff4100720c */ /* 0x000ff60003f05270 */
[----:B------:R-:W-:Y:S05]  /*6f30*/  @P1 IMAD R63, R63, 0x1000, R64 ;  /* 0x000010003f3f1824 */ /* 0x000fea00078e0240 */
[----:B-12---:R-:W-:Y:S05]  /*6f40*/  @P1 IADD3 R0, PT, PT, R63, UR45, RZ ;  /* 0x0000002d3f001c10 */ /* 0x006fea000fffe0ff */
[----:B------:R-:W-:Y:S01]  /*6f50*/  @P1 IMAD.IADD R0, R61, 0x1, R0 ;  /* 0x000000013d001824 */ /* 0x000fe200078e0200 */
[----:B------:R-:W-:Y:S06]  /*6f60*/  @P0 BRA `(.L_x_119) ;  /* 0x00000000000c0947 */ /* 0x000fec0003800000 */
[----:B------:R-:W-:Y:S04]  /*6f70*/  SHF.L.U32 R66, R66, 0x1f, RZ ;  /* 0x0000001f42427819 */ /* 0x000fe800000006ff */
[----:B------:R-:W1:Y:S02]  /*6f80*/  SYNCS.PHASECHK.TRANS64.TRYWAIT P0, [R3+URZ+0x30], R66 ;  /* 0x00003042030075a7 */ /* 0x000e6400080011ff */
[----:B-1----:R-:W-:Y:S05]  /*6f90*/  @!P0 BRA `(.L_x_120) ;  /* 0x0000001400988947 */ /* 0x002fea0003800000 */
.L_x_119:
[----:B------:R-:W-:Y:S05]  /*6fa0*/  BSYNC B0 ;  /* 0x0000000000007941 */ /* 0x000fea0003800000 */
.L_x_118:
[----:B------:R-:W-:Y:S11]  /*6fb0*/  ISETP.NE.AND P0, PT, R67, RZ, PT ;  /* 0x000000ff4300720c */ /* 0x000ff60003f05270 */
[----:B------:R-:W-:Y:S02]  /*6fc0*/  @!UPT UIADD3 URZ, UPT, UPT, URZ, URZ, URZ ;  /* 0x000000fffffff290 */ /* 0x000fe4000fffe0ff */
[----:B------:R3:W4:Y:S04]  /*6fd0*/  @P0 LDS.128 R28, [R63+UR45+0x200] ;  /* 0x0002002d3f1c0984 */ /* 0x0007280008000c00 */
[----:B------:R3:W2:Y:S02]  /*6fe0*/  @P0 LDS.128 R36, [R0+0x200] ;  /* 0x0002000000240984 */ /* 0x0006a40000000c00 */
.L_x_117:
[----:B------:R-:W-:Y:S05]  /*6ff0*/  BSYNC B1 ;  /* 0x0000000000017941 */ /* 0x000fea0003800000 */
.L_x_116:
[----:B-123--:R-:W-:Y:S05]  /*7000*/  VIADD R0, R25, 0x10 ;  /* 0x0000001019007836 */ /* 0x00efea0000000000 */
[----:B------:R-:W-:Y:S04]  /*7010*/  SHF.R.U32.HI R0, RZ, 0x15, R0 ;  /* 0x00000015ff007819 */ /* 0x000fe80000011600 */
[----:B------:R-:W-:Y:S11]  /*7020*/  LOP3.LUT P0, RZ, R0, 0x3, R47, 0x48, !PT ;  /* 0x0000000300ff7812 */ /* 0x000ff6000780482f */
[----:B------:R-:W-:Y:S02]  /*7030*/  @!UPT UIADD3 URZ, UPT, UPT, URZ, URZ, URZ ;  /* 0x000000fffffff290 */ /* 0x000fe4000fffe0ff */
[----:B------:R-:W-:Y:S05]  /*7040*/  @!P0 BRA `(.L_x_121) ;  /* 0x0000000000408947 */ /* 0x000fea0003800000 */
[----:B------:R-:W1:Y:S01]  /*7050*/  LDCU.64 UR8, c[0x4][0x70] ;  /* 0x01000e00ff0877ac */ /* 0x000e620008000a00 */
[----:B------:R-:W-:Y:S01]  /*7060*/  MOV R3, 0x0 ;  /* 0x0000000000037802 */ /* 0x000fe20000000f00 */
[----:B------:R-:W-:Y:S02]  /*7070*/  HFMA2 R12, -RZ, RZ, 0, 5.9604644775390625e-08 ;  /* 0x00000001ff0c7431 */ /* 0x000fe400000001ff */
[----:B------:R-:W-:Y:S02]  /*7080*/  IMAD.MOV.U32 R8, RZ, RZ, 0x192 ;  /* 0x00000192ff087424 */ /* 0x000fe400078e00ff */
[----:B------:R-:W-:Y:S01]  /*7090*/  IMAD.MOV.U32 R13, RZ, RZ, RZ ;  /* 0x000000ffff0d7224 */ /* 0x000fe200078e00ff */
[----:B------:R-:W2:Y:S01]  /*70a0*/  LDCU.64 UR6, c[0x4][0x78] ;  /* 0x01000f00ff0677ac */ /* 0x000ea20008000a00 */
[----:B------:R-:W3:Y:S01]  /*70b0*/  LDC.64 R2, c[0x4][R3] ;  /* 0x0100000003027b82 */ /* 0x000ee20000000a00 */
[----:B------:R-:W5:Y:S01]  /*70c0*/  LDCU.64 UR4, c[0x4][0x10] ;  /* 0x01000200ff0477ac */ /* 0x000f620008000a00 */
[----:B-1----:R-:W-:Y:S01]  /*70d0*/  MOV R5, UR9 ;  /* 0x0000000900057c02 */ /* 0x002fe20008000f00 */
[----:B------:R-:W-:Y:S01]  /*70e0*/  IMAD.U32 R4, RZ, RZ, UR8 ;  /* 0x00000008ff047e24 */ /* 0x000fe2000f8e00ff */
[----:B--2---:R-:W-:Y:S01]  /*70f0*/  MOV R7, UR7 ;  /* 0x0000000700077c02 */ /* 0x004fe20008000f00 */
[----:B------:R-:W-:Y:S01]  /*7100*/  IMAD.U32 R6, RZ, RZ, UR6 ;  /* 0x00000006ff067e24 */ /* 0x000fe2000f8e00ff */
[----:B-----5:R-:W-:Y:S01]  /*7110*/  MOV R11, UR5 ;  /* 0x00000005000b7c02 */ /* 0x020fe20008000f00 */
[----:B------:R-:W-:Y:S02]  /*7120*/  IMAD.U32 R10, RZ, RZ, UR4 ;  /* 0x00000004ff0a7e24 */ /* 0x000fe4000f8e00ff */
[----:B------:R-:W-:Y:S07]  /*7130*/  LEPC R20, `(.L_x_121) ;  /* 0x000000001014794e */ /* 0x000fee0000000000 */
[----:B---34-:R-:W-:Y:S05]  /*7140*/  CALL.ABS.NOINC R2 ;  /* 0x0000000002007343 */ /* 0x018fea0003c00000 */
.L_x_121:
[----:B------:R-:W-:Y:S01]  /*7150*/  ISETP.NE.AND P0, PT, R58, RZ, PT ;  /* 0x000000ff3a00720c */ /* 0x000fe20003f05270 */
[----:B------:R-:W-:Y:S05]  /*7160*/  WARPSYNC.ALL ;  /* 0x0000000000007948 */ /* 0x000fea0003800000 */
[----:B------:R-:W-:Y:S01]  /*7170*/  R2UR UR4, R25 ;  /* 0x00000000190472ca */ /* 0x000fe200000e0000 */
[--C-:B----4-:R-:W-:Y:S01]  /*7180*/  HADD2.F32 R0, -RZ, R28.reuse.H0_H0 ;  /* 0x2000001cff007230 */ /* 0x110fe20000004100 */
[----:B------:R-:W-:Y:S01]  /*7190*/  IADD3 R53, PT, PT, R53, 0xb0, RZ ;  /* 0x000000b035357810 */ /* 0x000fe20007ffe0ff */
[----:B------:R-:W-:Y:S01]  /*71a0*/  HADD2.F32 R2, -RZ, R28.H1_H1 ;  /* 0x3000001cff027230 */ /* 0x000fe20000004100 */
[----:B------:R-:W-:Y:S01]  /*71b0*/  BSSY.RECONVERGENT B0, `(.L_x_122) ;  /* 0x0000058000007945 */ /* 0x000fe20003800200 */
[--C-:B------:R-:W-:Y:S01]  /*71c0*/  HADD2.F32 R20, -RZ, R29.reuse.H0_H0 ;  /* 0x2000001dff147230 */ /* 0x100fe20000004100 */
[----:B------:R-:W-:Y:S01]  /*71d0*/  LOP3.LUT R53, R53, 0xfefffff8, RZ, 0xc0, !PT ;  /* 0xfefffff835357812 */ /* 0x000fe200078ec0ff */
[----:B------:R-:W-:Y:S02]  /*71e0*/  HADD2.F32 R21, -RZ, R29.H1_H1 ;  /* 0x3000001dff157230 */ /* 0x000fe40000004100 */
[--C-:B------:R-:W-:Y:S02]  /*71f0*/  HADD2.F32 R25, -RZ, R30.reuse.H0_H0 ;  /* 0x2000001eff197230 */ /* 0x100fe40000004100 */
[----:B------:R-:W-:Y:S02]  /*7200*/  HADD2.F32 R27, -RZ, R30.H1_H1 ;  /* 0x3000001eff1b7230 */ /* 0x000fe40000004100 */
[----:B------:R-:W1:Y:S01]  /*7210*/  LDTM.x16 R4, tmem[UR4+0x10] ;  /* 0x00001004000479ee */ /* 0x000e620008240000 */
[----:B------:R-:W-:Y:S01]  /*7220*/  NOP ;  /* 0x0000000000007918 */ /* 0x000fe20000000000 */
[----:B-1----:R1:W-:Y:S01]  /*7230*/  SYNCS.ARRIVE.TRANS64.RED.A1T0 RZ, [R53+URZ], RZ ;  /* 0x000000ff35ff79a7 */ /* 0x0023e200081004ff */
[--C-:B------:R-:W-:Y:S02]  /*7240*/  HADD2.F32 R28, -RZ, R31.reuse.H0_H0 ;  /* 0x2000001fff1c7230 */ /* 0x100fe40000004100 */
[----:B------:R-:W-:Y:S02]  /*7250*/  HADD2.F32 R29, -RZ, R31.H1_H1 ;  /* 0x3000001fff1d7230 */ /* 0x000fe40000004100 */
        /* <DEDUP_REMOVED lines=8> */
[C---:B------:R-:W-:Y:S01]  /*72e0*/  FMUL R4, R24.reuse, R4 ;  /* 0x0000000418047220 */ /* 0x040fe20000400000 */
[C---:B------:R-:W-:Y:S01]  /*72f0*/  FMUL R5, R24.reuse, R5 ;  /* 0x0000000518057220 */ /* 0x040fe20000400000 */
[C---:B------:R-:W-:Y:S01]  /*7300*/  FMUL R6, R24.reuse, R6 ;  /* 0x0000000618067220 */ /* 0x040fe20000400000 */
[----:B------:R-:W-:Y:S01]  /*7310*/  FMUL R3, R24, R9 ;  /* 0x0000000918037220 */ /* 0x000fe20000400000 */
[----:B------:R-:W-:Y:S01]  /*7320*/  FFMA R4, R26, R0, R4 ;  /* 0x000000001a047223 */ /* 0x000fe20000000004 */
[----:B------:R-:W-:Y:S01]  /*7330*/  FMUL R0, R24, R7 ;  /* 0x0000000718007220 */ /* 0x000fe20000400000 */
[C---:B------:R-:W-:Y:S01]  /*7340*/  FFMA R5, R26.reuse, R2, R5 ;  /* 0x000000021a057223 */ /* 0x040fe20000000005 */
[----:B------:R-:W-:Y:S01]  /*7350*/  FFMA R6, R26, R20, R6 ;  /* 0x000000141a067223 */ /* 0x000fe20000000006 */
[----:B------:R-:W-:Y:S01]  /*7360*/  FMUL R2, R24, R8 ;  /* 0x0000000818027220 */ /* 0x000fe20000400000 */
[----:B------:R-:W-:Y:S01]  /*7370*/  FFMA R0, R26, R21, R0 ;  /* 0x000000151a007223 */ /* 0x000fe20000000000 */
[C---:B------:R-:W-:Y:S01]  /*7380*/  FMUL R7, R24.reuse, R10 ;  /* 0x0000000a18077220 */ /* 0x040fe20000400000 */
[----:B------:R-:W-:Y:S01]  /*7390*/  F2FP.F16.F32.PACK_AB R4, R5, R4 ;  /* 0x000000040504723e */ /* 0x000fe200000000ff */
[----:B------:R-:W-:Y:S01]  /*73a0*/  FMUL R11, R24, R11 ;  /* 0x0000000b180b7220 */ /* 0x000fe20000400000 */
[----:B------:R-:W-:Y:S01]  /*73b0*/  FFMA R2, R26, R25, R2 ;  /* 0x000000191a027223 */ /* 0x000fe20000000002 */
[----:B------:R-:W-:Y:S01]  /*73c0*/  F2FP.F16.F32.PACK_AB R5, R0, R6 ;  /* 0x000000060005723e */ /* 0x000fe200000000ff */
[----:B------:R-:W-:Y:S01]  /*73d0*/  FMUL R8, R24, R12 ;  /* 0x0000000c18087220 */ /* 0x000fe20000400000 */
[----:B------:R-:W-:Y:S01]  /*73e0*/  MOV R0, UR44 ;  /* 0x0000002c00007c02 */ /* 0x000fe20008000f00 */
[----:B------:R-:W-:Y:S01]  /*73f0*/  FFMA R3, R26, R27, R3 ;  /* 0x0000001b1a037223 */ /* 0x000fe20000000003 */
[----:B------:R-:W-:Y:S01]  /*7400*/  FMUL R9, R24, R13 ;  /* 0x0000000d18097220 */ /* 0x000fe20000400000 */
[----:B------:R-:W-:Y:S01]  /*7410*/  FFMA R7, R26, R28, R7 ;  /* 0x0000001c1a077223 */ /* 0x000fe20000000007 */
[----:B------:R-:W-:Y:S01]  /*7420*/  FMUL R10, R24, R14 ;  /* 0x0000000e180a7220 */ /* 0x000fe20000400000 */
[----:B------:R-:W-:Y:S01]  /*7430*/  FFMA R11, R26, R29, R11 ;  /* 0x0000001d1a0b7223 */ /* 0x000fe2000000000b */
[----:B------:R-:W-:Y:S01]  /*7440*/  FMUL R15, R24, R15 ;  /* 0x0000000f180f7220 */ /* 0x000fe20000400000 */
[----:B------:R-:W-:Y:S01]  /*7450*/  FFMA R8, R26, R30, R8 ;  /* 0x0000001e1a087223 */ /* 0x000fe20000000008 */
[----:B------:R-:W-:Y:S01]  /*7460*/  LEA R0, R0, R44, 0xb ;  /* 0x0000002c00007211 */ /* 0x000fe200078e58ff */
[----:B------:R-:W-:Y:S01]  /*7470*/  FMUL R12, R24, R16 ;  /* 0x00000010180c7220 */ /* 0x000fe20000400000 */
[----:B------:R-:W-:Y:S01]  /*7480*/  FFMA R9, R26, R31, R9 ;  /* 0x0000001f1a097223 */ /* 0x000fe20000000009 */
[----:B------:R-:W-:Y:S01]  /*7490*/  FMUL R13, R24, R17 ;  /* 0x00000011180d7220 */ /* 0x000fe20000400000 */
[----:B------:R-:W-:Y:S01]  /*74a0*/  FFMA R10, R26, R32, R10 ;  /* 0x000000201a0a7223 */ /* 0x000fe2000000000a */
[----:B------:R-:W-:Y:S01]  /*74b0*/  FMUL R14, R24, R18 ;  /* 0x00000012180e7220 */ /* 0x000fe20000400000 */
[----:B------:R-:W-:Y:S01]  /*74c0*/  FFMA R15, R26, R33, R15 ;  /* 0x000000211a0f7223 */ /* 0x000fe2000000000f */
[----:B------:R-:W-:Y:S01]  /*74d0*/  FMUL R19, R24, R19 ;  /* 0x0000001318137220 */ /* 0x000fe20000400000 */
[----:B------:R-:W-:Y:S01]  /*74e0*/  F2FP.F16.F32.PACK_AB R6, R3, R2 ;  /* 0x000000020306723e */ /* 0x000fe200000000ff */
[C---:B------:R-:W-:Y:S01]  /*74f0*/  FFMA R12, R26.reuse, R34, R12 ;  /* 0x000000221a0c7223 */ /* 0x040fe2000000000c */
[----:B------:R-:W-:Y:S01]  /*7500*/  F2FP.F16.F32.PACK_AB R7, R11, R7 ;  /* 0x000000070b07723e */ /* 0x000fe200000000ff */
[----:B------:R-:W-:Y:S01]  /*7510*/  FFMA R13, R26, R35, R13 ;  /* 0x000000231a0d7223 */ /* 0x000fe2000000000d */
[----:B------:R-:W-:Y:S01]  /*7520*/  LEA R0, R0, UR45, 0x1 ;  /* 0x0000002d00007c11 */ /* 0x000fe2000f8e08ff */
[C---:B------:R-:W-:Y:S01]  /*7530*/  FFMA R14, R26.reuse, R36, R14 ;  /* 0x000000241a0e7223 */ /* 0x040fe2000000000e */
[----:B------:R-:W-:Y:S01]  /*7540*/  FFMA R19, R26, R37, R19 ;  /* 0x000000251a137223 */ /* 0x000fe20000000013 */
[----:B------:R-:W-:Y:S02]  /*7550*/  F2FP.F16.F32.PACK_AB R8, R9, R8 ;  /* 0x000000080908723e */ /* 0x000fe400000000ff */
[----:B------:R1:W-:Y:S01]  /*7560*/  STS.128 [R0+0x200], R4 ;  /* 0x0002000400007388 */ /* 0x0003e20000000c00 */
        /* <DEDUP_REMOVED lines=14> */
[----:B------:R-:W-:Y:S02]  /*7650*/  ULEA UR5, UR44, UR45, 0xc ;  /* 0x0000002d2c057291 */ /* 0x000fe4000f8e60ff */
[----:B------:R-:W-:Y:S02]  /*7660*/  UIADD3 UR13, UPT, UPT, UR49, 0x10, URZ ;  /* 0x00000010310d7890 */ /* 0x000fe4000fffe0ff */
[----:B------:R-:W-:Y:S02]  /*7670*/  UIADD3 UR12, UPT, UPT, UR5, 0x200, URZ ;  /* 0x00000200050c7890 */ /* 0x000fe4000fffe0ff */
[----:B------:R-:W-:Y:S01]  /*7680*/  UIADD3 UR8, UPT, UPT, UR5, 0xa00, URZ ;  /* 0x00000a0005087890 */ /* 0x000fe2000fffe0ff */
[----:B------:R-:W-:Y:S01]  /*7690*/  UMOV UR14, UR50 ;  /* 0x00000032000e7c82 */ /* 0x000fe20008000000 */
[----:B------:R-:W-:Y:S01]  /*76a0*/  UMOV UR15, UR36 ;  /* 0x00000024000f7c82 */ /* 0x000fe20008000000 */
[----:B------:R-:W-:Y:S01]  /*76b0*/  UIADD3 UR9, UPT, UPT, UR49, 0x30, URZ ;  /* 0x0000003031097890 */ /* 0x000fe2000fffe0ff */
[----:B------:R-:W-:Y:S01]  /*76c0*/  UMOV UR10, UR50 ;  /* 0x00000032000a7c82 */ /* 0x000fe20008000000 */
[----:B------:R-:W-:Y:S01]  /*76d0*/  UMOV UR11, UR36 ;  /* 0x00000024000b7c82 */ /* 0x000fe20008000000 */
[----:B--2---:R-:W-:Y:S04]  /*76e0*/  UIADD3 UR4, UP0, UPT, UR6, 0x680, URZ ;  /* 0x0000068006047890 */ /* 0x004fe8000ff1e0ff */
[----:B------:R-:W-:Y:S09]  /*76f0*/  UIADD3.X UR5, UPT, UPT, URZ, UR7, URZ, UP0, !UPT ;  /* 0x00000007ff057290 */ /* 0x000ff200087fe4ff */
[----:B------:R2:W-:Y:S01]  /*7700*/  UTMASTG.3D [UR12], [UR4] ;  /* 0x0000000c040073b5 */ /* 0x0005e20008010000 */
[----:B------:R2:W-:Y:S02]  /*7710*/  UTMASTG.3D [UR8], [UR4] ;  /* 0x00000008040073b5 */ /* 0x0005e40008010000 */
[----:B--2---:R0:W-:Y:S02]  /*7720*/  UTMACMDFLUSH ;  /* 0x00000000000079b7 */ /* 0x0041e40000000000 */
.L_x_123:
[----:B------:R-:W-:Y:S05]  /*7730*/  BSYNC.RECONVERGENT B0 ;  /* 0x0000000000007941 */ /* 0x000fea0003800200 */
.L_x_122:
[----:B------:R-:W-:Y:S01]  /*7740*/  UIADD3 UR4, UPT, UPT, UR44, 0x1, URZ ;  /* 0x000000012c047890 */ /* 0x000fe2000fffe0ff */
[----:B------:R-:W-:Y:S03]  /*7750*/  BSSY.RECONVERGENT B0, `(.L_x_124) ;  /* 0x0000008000007945 */ /* 0x000fe60003800200 */
[----:B------:R-:W-:Y:S04]  /*7760*/  UISETP.NE.AND UP0, UPT, UR4, 0x3, UPT ;  /* 0x000000030400788c */ /* 0x000fe8000bf05270 */
[----:B------:R-:W-:Y:S02]  /*7770*/  UISETP.EQ.XOR UP1, UPT, UR46, 0x3, !UP0 ;  /* 0x000000032e00788c */ /* 0x000fe4000c722a70 */
[----:B------:R-:W-:Y:S02]  /*7780*/  USEL UR47, UR4, URZ, UP0 ;  /* 0x000000ff042f7287 */ /* 0x000fe40008000000 */
[----:B------:R-:W-:Y:S04]  /*7790*/  USEL UR5, URZ, 0x1, !UP1 ;  /* 0x00000001ff057887 */ /* 0x000fe8000c800000 */
[----:B------:R-:W-:Y:S01]  /*77a0*/  ULOP3.LUT UR54, UR54, UR5, URZ, 0x3c, !UPT ;  /* 0x0000000536367292 */ /* 0x000fe2000f8e3cff */
[----:B------:R-:W-:Y:S11]  /*77b0*/  @P0 BRA `(.L_x_125) ;  /* 0x0000000000040947 */ /* 0x000ff60003800000 */
[----:B------:R-:W-:Y:S04]  /*77c0*/  DEPBAR.LE SB0, 0x1 ;  /* 0x000080400000791a */ /* 0x000fe80000000000 */
.L_x_125:
[----:B------:R-:W-:Y:S05]  /*77d0*/  BSYNC.RECONVERGENT B0 ;  /* 0x0000000000007941 */ /* 0x000fea0003800200 */
.L_x_124:
[----:B------:R-:W-:Y:S01]  /*77e0*/  BAR.SYNC.DEFER_BLOCKING 0x1, 0x80 ;  /* 0x0042000000007b1d */ /* 0x000fe20000010000 */
[----:B------:R-:W-:Y:S01]  /*77f0*/  UISETP.NE.AND UP0, UPT, UR53, -0x2, UPT ;  /* 0xfffffffe3500788c */ /* 0x000fe2000bf05270 */
[----:B------:R-:W-:Y:S08]  /*7800*/  IADD3 R22, PT, PT, R22, 0x1, RZ ;  /* 0x0000000116167810 */ /* 0x000ff00007ffe0ff */
[----:B------:R-:W-:Y:S05]  /*7810*/  BRA.U !UP0, `(.L_x_126) ;  /* 0x0000000108287547 */ /* 0x000fea000b800000 */
[----:B-1----:R-:W1:Y:S01]  /*7820*/  S2R R0, SR_CgaCtaId ;  /* 0x0000000000007919 */ /* 0x002e620000008800 */
[----:B------:R-:W-:Y:S01]  /*7830*/  ISETP.NE.AND P0, PT, R60, RZ, PT ;  /* 0x000000ff3c00720c */ /* 0x000fe20003f05270 */
[----:B------:R-:W-:Y:S01]  /*7840*/  IMAD.U32 R2, RZ, RZ, UR52 ;  /* 0x00000034ff027e24 */ /* 0x000fe2000f8e00ff */
[----:B------:R-:W-:Y:S04]  /*7850*/  UIADD3 UR4, UPT, UPT, UR52, 0x1, URZ ;  /* 0x0000000134047890 */ /* 0x000fe8000fffe0ff */
[----:B------:R-:W-:Y:S04]  /*7860*/  UISETP.NE.AND UP0, UPT, UR4, 0x3, UPT ;  /* 0x000000030400788c */ /* 0x000fe8000bf05270 */
[----:B------:R-:W-:Y:S03]  /*7870*/  USEL UR52, UR4, URZ, UP0 ;  /* 0x000000ff04347287 */ /* 0x000fe60008000000 */
[----:B------:R-:W-:Y:S05]  /*7880*/  @P0 LEA R2, R2, UR45, 0x3 ;  /* 0x0000002d02020c11 */ /* 0x000fea000f8e18ff */
[----:B------:R-:W-:Y:S05]  /*7890*/  @P0 VIADD R2, R2, 0x48 ;  /* 0x0000004802020836 */ /* 0x000fea0000000000 */
[----:B-1----:R-:W-:Y:S04]  /*78a0*/  @P0 PRMT R0, R0, 0x654, R2 ;  /* 0x0000065400000816 */ /* 0x002fe80000000002 */
[----:B------:R2:W-:Y:S03]  /*78b0*/  @P0 SYNCS.ARRIVE.TRANS64.RED.A1T0 RZ, [R0+URZ], RZ ;  /* 0x000000ff00ff09a7 */ /* 0x0005e600081004ff */
.L_x_126:
[----:B------:R-:W-:Y:S01]  /*78c0*/  R2UR UR6, R59 ;  /* 0x000000003b0672ca */ /* 0x000fe200000e0000 */
[----:B------:R-:W-:Y:S01]  /*78d0*/  UIADD3 UR53, UPT, UPT, UR53, 0x2, URZ ;  /* 0x0000000235357890 */ /* 0x000fe2000fffe0ff */
[----:B------:R-:W-:Y:S01]  /*78e0*/  R2UR UR5, R50 ;  /* 0x00000000320572ca */ /* 0x000fe200000e0000 */
[----:B------:R-:W-:Y:S01]  /*78f0*/  UMOV UR36, UR63 ;  /* 0x0000003f00247c82 */ /* 0x000fe20008000000 */
[----:B------:R-:W-:Y:S02]  /*7900*/  R2UR UR4, R51 ;  /* 0x00000000330472ca */ /* 0x000fe400000e0000 */
[----:B------:R-:W-:Y:S02]  /*7910*/  ISETP.NE.AND P0, PT, R55, 0x2, PT ;  /* 0x000000023700780c */ /* 0x000fe40003f05270 */
[----:B------:R-:W-:Y:S02]  /*7920*/  ISETP.NE.AND P1, PT, R22, 0x4, PT ;  /* 0x000000041600780c */ /* 0x000fe40003f25270 */
[----:B------:R-:W-:Y:S02]  /*7930*/  SEL R2, RZ, 0x1, P0 ;  /* 0x00000001ff027807 */ /* 0x000fe40000000000 */
[----:B-12---:R-:W-:Y:S01]  /*7940*/  SEL R0, RZ, 0x1, P1 ;  /* 0x00000001ff007807 */ /* 0x006fe20000800000 */
[----:B------:R-:W-:Y:S01]  /*7950*/  UISETP.NE.AND UP0, UPT, UR6, URZ, UPT ;  /* 0x000000ff0600728c */ /* 0x000fe2000bf05270 */
[----:B------:R-:W-:Y:S01]  /*7960*/  LOP3.LUT R56, R56, R2, RZ, 0x3c, !PT ;  /* 0x0000000238387212 */ /* 0x000fe200078e3cff */
[----:B------:R-:W-:Y:S01]  /*7970*/  UIADD3 UR25, UPT, UPT, UR37, UR5, URZ ;  /* 0x0000000525197290 */ /* 0x000fe2000fffe0ff */
[----:B------:R-:W-:Y:S01]  /*7980*/  LOP3.LUT R57, R57, R0, RZ, 0x3c, !PT ;  /* 0x0000000039397212 */ /* 0x000fe200078e3cff */
[----:B------:R-:W-:Y:S01]  /*7990*/  UIADD3 UR20, UPT, UPT, UR38, UR4, URZ ;  /* 0x0000000426147290 */ /* 0x000fe2000fffe0ff */
[----:B------:R-:W-:Y:S02]  /*79a0*/  SEL R55, R55, RZ, P0 ;  /* 0x000000ff37377207 */ /* 0x000fe40000000000 */
[----:B------:R-:W-:Y:S02]  /*79b0*/  SEL R22, R22, RZ, P1 ;  /* 0x000000ff16167207 */ /* 0x000fe40000800000 */
[----:B------:R-:W-:Y:S07]  /*79c0*/  BRA.U UP0, `(.L_x_127) ;  /* 0xffffffdd004c7547 */ /* 0x000fee000b83ffff */
[----:B------:R-:W-:-:S13]  /*79d0*/  R2UR UR4, R52 ;  /* 0x00000000340472ca */ /* 0x000fda00000e0000 */
[----:B------:R-:W-:-:S09]  /*79e0*/  UISETP.NE.AND UP0, UPT, UR4, URZ, UPT ;  /* 0x000000ff0400728c */ /* 0x000fd2000bf05270 */
[----:B------:R-:W-:Y:S05]  /*79f0*/  BRA.U !UP0, `(.L_x_128) ;  /* 0x0000000108487547 */ /* 0x000fea000b800000 */
[----:B------:R-:W1:Y:S02]  /*7a00*/  LDCU.64 UR4, c[0x0][0x890] ;  /* 0x00011200ff0477ac */ /* 0x000e640008000a00 */
[----:B-1----:R-:W-:-:S04]  /*7a10*/  UISETP.NE.U32.AND UP0, UPT, UR4, URZ, UPT ;  /* 0x000000ff0400728c */ /* 0x002fc8000bf05070 */
[----:B------:R-:W-:-:S09]  /*7a20*/  UISETP.NE.AND.EX UP0, UPT, UR5, URZ, UPT, UP0 ;  /* 0x000000ff0500728c */ /* 0x000fd2000bf05300 */
[----:B------:R-:W-:Y:S05]  /*7a30*/  BRA.U UP0, `(.L_x_129) ;  /* 0x00000001000c7547 */ /* 0x000fea000b800000 */
[----:B------:R-:W-:-:S13]  /*7a40*/  FSETP.NEU.AND P0, PT, R26, RZ, PT ;  /* 0x000000ff1a00720b */ /* 0x000fda0003f0d000 */
[----:B------:R-:W-:Y:S05]  /*7a50*/  @!P0 EXIT ;  /* 0x000000000000894d */ /* 0x000fea0003800000 */
[----:B------:R-:W-:Y:S05]  /*7a60*/  BRA `(.L_x_128) ;  /* 0x00000000002c7947 */ /* 0x000fea0003800000 */
.L_x_129:
[----:B------:R-:W-:Y:S01]  /*7a70*/  ISETP.NE.AND P0, PT, R54, RZ, PT ;  /* 0x000000ff3600720c */ /* 0x000fe20003f05270 */
[----:B------:R-:W-:-:S12]  /*7a80*/  BSSY.RECONVERGENT B0, `(.L_x_128) ;  /* 0x0000009000007945 */ /* 0x000fd80003800200 */
[----:B------:R-:W-:Y:S05]  /*7a90*/  @P0 BRA `(.L_x_130) ;  /* 0x0000000000140947 */ /* 0x000fea0003800000 */
[----:B------:R-:W1:Y:S02]  /*7aa0*/  LDCU.64 UR4, c[0x0][0x888] ;  /* 0x00011100ff0477ac */ /* 0x000e640008000a00 */
[----:B-1----:R-:W-:-:S04]  /*7ab0*/  ISETP.NE.U32.AND P0, PT, RZ, UR4, PT ;  /* 0x00000004ff007c0c */ /* 0x002fc8000bf05070 */
[----:B------:R-:W-:-:S13]  /*7ac0*/  ISETP.NE.AND.EX P0, PT, RZ, UR5, PT, P0 ;  /* 0x00000005ff007c0c */ /* 0x000fda000bf05300 */
[----:B------:R-:W-:Y:S05]  /*7ad0*/  @!P0 EXIT ;  /* 0x000000000000894d */ /* 0x000fea0003800000 */
[----:B------:R-:W-:Y:S05]  /*7ae0*/  BRA `(.L_x_131) ;  /* 0x0000000000087947 */ /* 0x000fea0003800000 */
.L_x_130:
[----:B------:R-:W-:-:S13]  /*7af0*/  FSETP.NEU.AND P0, PT, R26, RZ, PT ;  /* 0x000000ff1a00720b */ /* 0x000fda0003f0d000 */
[----:B------:R-:W-:Y:S05]  /*7b00*/  @!P0 EXIT ;  /* 0x000000000000894d */ /* 0x000fea0003800000 */
.L_x_131:
[----:B------:R-:W-:Y:S05]  /*7b10*/  BSYNC.RECONVERGENT B0 ;  /* 0x0000000000007941 */ /* 0x000fea0003800200 */
.L_x_128:
[----:B------:R-:W1:Y:S01]  /*7b20*/  S2UR UR5, SR_CgaCtaId ;  /* 0x00000000000579c3 */ /* 0x000e620000008800 */
[----:B------:R-:W-:Y:S01]  /*7b30*/  ULEA UR4, UR52, UR45, 0x3 ;  /* 0x0000002d34047291 */ /* 0x000fe2000f8e18ff */
[----:B------:R-:W-:-:S04]  /*7b40*/  DEPBAR.LE SB0, 0x0 ;  /* 0x000080000000791a */ /* 0x000fc80000000000 */
[----:B------:R-:W-:-:S04]  /*7b50*/  UIADD3 UR4, UPT, UPT, UR4, 0x48, URZ ;  /* 0x0000004804047890 */ /* 0x000fc8000fffe0ff */
[----:B-1----:R-:W-:-:S09]  /*7b60*/  UPRMT UR4, UR5, 0x654, UR4 ;  /* 0x0000065405047896 */ /* 0x002fd20008000004 */
[----:B------:R-:W-:Y:S01]  /*7b70*/  SYNCS.ARRIVE.TRANS64.RED.A1T0 RZ, [UR4], RZ ;  /* 0x000000ffffff79a7 */ /* 0x000fe20008100404 */
[----:B------:R-:W-:Y:S05]  /*7b80*/  EXIT ;  /* 0x000000000000794d */ /* 0x000fea0003800000 */
.L_x_24:
[----:B-1----:R1:W3:Y:S02]  /*7b90*/  SYNCS.PHASECHK.TRANS64.TRYWAIT P0, [R0+URZ+0xe0], R2 ;  /* 0x0000e002000075a7 */ /* 0x0022e400080011ff */
[----:B---3--:R-:W-:Y:S05]  /*7ba0*/  @!P0 NANOSLEEP.SYNCS 0x989680 ;  /* 0x009896800000895d */ /* 0x008fea0003900000 */
[----:B------:R-:W3:Y:S02]  /*7bb0*/  @!P0 SYNCS.PHASECHK.TRANS64 P0, [R0+URZ+0xe0], R2 ;  /* 0x0000e002000085a7 */ /* 0x000ee400080010ff */
[----:B---3--:R-:W-:Y:S05]  /*7bc0*/  @!P0 BRA `(.L_x_24) ;  /* 0xfffffffc00f08947 */ /* 0x008fea000383ffff */
[----:B------:R-:W-:Y:S05]  /*7bd0*/  BRA `(.L_x_132) ;  /* 0xffffff9c00b87947 */ /* 0x000fea000383ffff */
.L_x_27:
[----:B-1----:R-:W-:-:S07]  /*7be0*/  MOV R0, UR33 ;  /* 0x0000002100007c02 */ /* 0x002fce0008000f00 */
.L_x_133:
[----:B-1----:R1:W3:Y:S02]  /*7bf0*/  SYNCS.PHASECHK.TRANS64.TRYWAIT P0, [R0+URZ+0x18], R3 ;  /* 0x00001803000075a7 */ /* 0x0022e400080011ff */
[----:B---3--:R-:W-:Y:S05]  /*7c00*/  @!P0 NANOSLEEP.SYNCS 0x989680 ;  /* 0x009896800000895d */ /* 0x008fea0003900000 */
[----:B------:R-:W3:Y:S02]  /*7c10*/  @!P0 SYNCS.PHASECHK.TRANS64 P0, [R0+URZ+0x18], R3 ;  /* 0x00001803000085a7 */ /* 0x000ee400080010ff */
[----:B---3--:R-:W-:Y:S05]  /*7c20*/  @!P0 BRA `(.L_x_133) ;  /* 0xfffffffc00f08947 */ /* 0x008fea000383ffff */
[----:B------:R-:W-:Y:S05]  /*7c30*/  BRA `(.L_x_26) ;  /* 0xffffffa000087947 */ /* 0x000fea000383ffff */
.L_x_34:
[----:B-1----:R-:W-:-:S07]  /*7c40*/  MOV R0, UR17 ;  /* 0x0000001100007c02 */ /* 0x002fce0008000f00 */
.L_x_134:
[----:B-1----:R1:W3:Y:S02]  /*7c50*/  SYNCS.PHASECHK.TRANS64.TRYWAIT P0, [R0+URZ+0x18], R3 ;  /* 0x00001803000075a7 */ /* 0x0022e400080011ff */
[----:B---3--:R-:W-:Y:S05]  /*7c60*/  @!P0 NANOSLEEP.SYNCS 0x989680 ;  /* 0x009896800000895d */ /* 0x008fea0003900000 */
[----:B------:R-:W3:Y:S02]  /*7c70*/  @!P0 SYNCS.PHASECHK.TRANS64 P0, [R0+URZ+0x18], R3 ;  /* 0x00001803000085a7 */ /* 0x000ee400080010ff */
[----:B---3--:R-:W-:Y:S05]  /*7c80*/  @!P0 BRA `(.L_x_134) ;  /* 0xfffffffc00f08947 */ /* 0x008fea000383ffff */
[----:B------:R-:W-:Y:S05]  /*7c90*/  BRA `(.L_x_33) ;  /* 0xffffffa000cc7947 */ /* 0x000fea000383ffff */
.L_x_39:
[----:B-1----:R1:W3:Y:S02]  /*7ca0*/  SYNCS.PHASECHK.TRANS64.TRYWAIT P0, [R3+URZ+0x70], R0 ;  /* 0x00007000030075a7 */ /* 0x0022e400080011ff */
[----:B---3--:R-:W-:Y:S05]  /*7cb0*/  @!P0 NANOSLEEP.SYNCS 0x989680 ;  /* 0x009896800000895d */ /* 0x008fea0003900000 */
[----:B------:R-:W3:Y:S02]  /*7cc0*/  @!P0 SYNCS.PHASECHK.TRANS64 P0, [R3+URZ+0x70], R0 ;  /* 0x00007000030085a7 */ /* 0x000ee400080010ff */
[----:B---3--:R-:W-:Y:S05]  /*7cd0*/  @!P0 BRA `(.L_x_39) ;  /* 0xfffffffc00f08947 */ /* 0x008fea000383ffff */
[----:B------:R-:W-:Y:S05]  /*7ce0*/  BRA `(.L_x_135) ;  /* 0xffffffa400707947 */ /* 0x000fea000383ffff */
.L_x_43:
[----:B------:R-:W-:-:S07]  /*7cf0*/  MOV R0, UR4 ;  /* 0x0000000400007c02 */ /* 0x000fce0008000f00 */
.L_x_136:
[----:B-1----:R1:W3:Y:S02]  /*7d00*/  SYNCS.PHASECHK.TRANS64.TRYWAIT P0, [R0+URZ], R2 ;  /* 0x00000002000075a7 */ /* 0x0022e400080011ff */
[----:B---3--:R-:W-:Y:S05]  /*7d10*/  @!P0 NANOSLEEP.SYNCS 0x989680 ;  /* 0x009896800000895d */ /* 0x008fea0003900000 */
[----:B------:R-:W3:Y:S02]  /*7d20*/  @!P0 SYNCS.PHASECHK.TRANS64 P0, [R0+URZ], R2 ;  /* 0x00000002000085a7 */ /* 0x000ee400080010ff */
[----:B---3--:R-:W-:Y:S05]  /*7d30*/  @!P0 BRA `(.L_x_136) ;  /* 0xfffffffc00f08947 */ /* 0x008fea000383ffff */
[----:B------:R-:W-:Y:S05]  /*7d40*/  BRA `(.L_x_137) ;  /* 0xffffffac001c7947 */ /* 0x000fea000383ffff */
.L_x_44:
[----:B------:R-:W-:-:S07]  /*7d50*/  MOV R0, UR5 ;  /* 0x0000000500007c02 */ /* 0x000fce0008000f00 */
.L_x_138:
[----:B-1----:R1:W3:Y:S02]  /*7d60*/  SYNCS.PHASECHK.TRANS64.TRYWAIT P0, [R0+URZ], R2 ;  /* 0x00000002000075a7 */ /* 0x0022e400080011ff */
[----:B---3--:R-:W-:Y:S05]  /*7d70*/  @!P0 NANOSLEEP.SYNCS 0x989680 ;  /* 0x009896800000895d */ /* 0x008fea0003900000 */
[----:B------:R-:W3:Y:S02]  /*7d80*/  @!P0 SYNCS.PHASECHK.TRANS64 P0, [R0+URZ], R2 ;  /* 0x00000002000085a7 */ /* 0x000ee400080010ff */
[----:B---3--:R-:W-:Y:S05]  /*7d90*/  @!P0 BRA `(.L_x_138) ;  /* 0xfffffffc00f08947 */ /* 0x008fea000383ffff */
[----:B------:R-:W-:Y:S05]  /*7da0*/  BRA `(.L_x_139) ;  /* 0xffffffac00287947 */ /* 0x000fea000383ffff */
.L_x_47:
[----:B-1----:R1:W2:Y:S02]  /*7db0*/  SYNCS.PHASECHK.TRANS64.TRYWAIT P0, [R0+URZ+0xd0], R4 ;  /* 0x0000d004000075a7 */ /* 0x0022a400080011ff */
[----:B--2---:R-:W-:Y:S05]  /*7dc0*/  @!P0 NANOSLEEP.SYNCS 0x989680 ;  /* 0x009896800000895d */ /* 0x004fea0003900000 */
[----:B------:R-:W2:Y:S02]  /*7dd0*/  @!P0 SYNCS.PHASECHK.TRANS64 P0, [R0+URZ+0xd0], R4 ;  /* 0x0000d004000085a7 */ /* 0x000ea400080010ff */
[----:B--2---:R-:W-:Y:S05]  /*7de0*/  @!P0 BRA `(.L_x_47) ;  /* 0xfffffffc00f08947 */ /* 0x004fea000383ffff */
[----:B------:R-:W-:Y:S05]  /*7df0*/  BRA `(.L_x_140) ;  /* 0xffffffac008c7947 */ /* 0x000fea000383ffff */
.L_x_48:
[----:B------:R-:W-:-:S07]  /*7e00*/  MOV R0, UR4 ;  /* 0x0000000400007c02 */ /* 0x000fce0008000f00 */
.L_x_141:
[----:B-1----:R1:W2:Y:S02]  /*7e10*/  SYNCS.PHASECHK.TRANS64.TRYWAIT P0, [R0+URZ+0x80], R5 ;  /* 0x00008005000075a7 */ /* 0x0022a400080011ff */
[----:B--2---:R-:W-:Y:S05]  /*7e20*/  @!P0 NANOSLEEP.SYNCS 0x989680 ;  /* 0x009896800000895d */ /* 0x004fea0003900000 */
[----:B------:R-:W2:Y:S02]  /*7e30*/  @!P0 SYNCS.PHASECHK.TRANS64 P0, [R0+URZ+0x80], R5 ;  /* 0x00008005000085a7 */ /* 0x000ea400080010ff */
[----:B--2---:R-:W-:Y:S05]  /*7e40*/  @!P0 BRA `(.L_x_141) ;  /* 0xfffffffc00f08947 */ /* 0x004fea000383ffff */
[----:B------:R-:W-:Y:S05]  /*7e50*/  BRA `(.L_x_142) ;  /* 0xffffffac009c7947 */ /* 0x000fea000383ffff */
.L_x_49:
[----:B-1----:R1:W2:Y:S02]  /*7e60*/  SYNCS.PHASECHK.TRANS64.TRYWAIT P1, [R0+URZ+0x70], R4 ;  /* 0x00007004000075a7 */ /* 0x0022a400080211ff */
[----:B--2---:R-:W-:Y:S05]  /*7e70*/  @!P1 NANOSLEEP.SYNCS 0x989680 ;  /* 0x009896800000995d */ /* 0x004fea0003900000 */
[----:B------:R-:W2:Y:S02]  /*7e80*/  @!P1 SYNCS.PHASECHK.TRANS64 P1, [R0+URZ+0x70], R4 ;  /* 0x00007004000095a7 */ /* 0x000ea400080210ff */
[----:B--2---:R-:W-:Y:S05]  /*7e90*/  @!P1 BRA `(.L_x_49) ;  /* 0xfffffffc00f09947 */ /* 0x004fea000383ffff */
[----:B------:R-:W-:Y:S05]  /*7ea0*/  BRA `(.L_x_143) ;  /* 0xffffffac00cc7947 */ /* 0x000fea000383ffff */
.L_x_52:
[----:B------:R-:W-:-:S07]  /*7eb0*/  MOV R0, UR4 ;  /* 0x0000000400007c02 */ /* 0x000fce0008000f00 */
.L_x_144:
[----:B-1----:R1:W2:Y:S02]  /*7ec0*/  SYNCS.PHASECHK.TRANS64.TRYWAIT P0, [R0+URZ+0x80], R2 ;  /* 0x00008002000075a7 */ /* 0x0022a400080011ff */
[----:B--2---:R-:W-:Y:S05]  /*7ed0*/  @!P0 NANOSLEEP.SYNCS 0x989680 ;  /* 0x009896800000895d */ /* 0x004fea0003900000 */
[----:B------:R-:W2:Y:S02]  /*7ee0*/  @!P0 SYNCS.PHASECHK.TRANS64 P0, [R0+URZ+0x80], R2 ;  /* 0x00008002000085a7 */ /* 0x000ea400080010ff */
[----:B--2---:R-:W-:Y:S05]  /*7ef0*/  @!P0 BRA `(.L_x_144) ;  /* 0xfffffffc00f08947 */ /* 0x004fea000383ffff */
[----:B------:R-:W-:Y:S05]  /*7f00*/  BRA `(.L_x_51) ;  /* 0xffffffb000207947 */ /* 0x000fea000383ffff */
.L_x_61:
[----:B-1----:R-:W-:-:S04]  /*7f10*/  MOV R5, UR5 ;  /* 0x0000000500057c02 */ /* 0x002fc80008000f00 */
[----:B------:R1:W2:Y:S03]  /*7f20*/  SYNCS.PHASECHK.TRANS64.TRYWAIT P0, [R5+URZ+0x8], R6 ;  /* 0x00000806050075a7 */ /* 0x0002a600080011ff */
[----:B--2---:R-:W-:Y:S05]  /*7f30*/  @!P0 NANOSLEEP.SYNCS 0x989680 ;  /* 0x009896800000895d */ /* 0x004fea0003900000 */
[----:B------:R-:W2:Y:S02]  /*7f40*/  @!P0 SYNCS.PHASECHK.TRANS64 P0, [R5+URZ+0x8], R6 ;  /* 0x00000806050085a7 */ /* 0x000ea400080010ff */
[----:B--2---:R-:W-:Y:S05]  /*7f50*/  @!P0 BRA `(.L_x_61) ;  /* 0xfffffffc00ec8947 */ /* 0x004fea000383ffff */
[----:B------:R-:W-:Y:S05]  /*7f60*/  BRA `(.L_x_60) ;  /* 0xffffffb000d87947 */ /* 0x000fea000383ffff */
.L_x_63:
[----:B------:R-:W-:Y:S01]  /*7f70*/  BSSY B0, `(.L_x_145) ;  /* 0x0000006000007945 */ /* 0x000fe20003800000 */
[----:B------:R-:W-:-:S07]  /*7f80*/  MOV R15, 0xffffffff ;  /* 0xffffffff000f7802 */ /* 0x000fce0000000f00 */
[----:B-1---5:R-:W-:Y:S05]  /*7f90*/  WARPSYNC.COLLECTIVE R15, `(.L_x_146) ;  /* 0x000000000f0c7348 */ /* 0x022fea0003c00000 */
[----:B------:R-:W-:Y:S02]  /*7fa0*/  ELECT P6, UR79, PT ;  /* 0x00000000004f782f */ /* 0x000fe400038c0000 */
[----:B------:R-:W-:Y:S01]  /*7fb0*/  MOV R14, UR79 ;  /* 0x0000004f000e7c02 */ /* 0x000fe20008000f00 */
[----:B-1---5:R-:W-:Y:S10]  /*7fc0*/  ENDCOLLECTIVE ;  /* 0x000000000000791b */ /* 0x022ff40003800000 */
.L_x_146:
[----:B------:R-:W-:Y:S05]  /*7fd0*/  BSYNC B0 ;  /* 0x0000000000007941 */ /* 0x000fea0003800000 */
.L_x_145:
[----:B------:R-:W-:Y:S05]  /*7fe0*/  BRA `(.L_x_147) ;  /* 0xffffffb400087947 */ /* 0x000fea000383ffff */
.L_x_65:
[----:B-1----:R-:W-:-:S04]  /*7ff0*/  MOV R3, UR5 ;  /* 0x0000000500037c02 */ /* 0x002fc80008000f00 */
[----:B------:R1:W2:Y:S03]  /*8000*/  SYNCS.PHASECHK.TRANS64.TRYWAIT P0, [R3+URZ+0x8], R4 ;  /* 0x00000804030075a7 */ /* 0x0002a600080011ff */
[----:B--2---:R-:W-:Y:S05]  /*8010*/  @!P0 NANOSLEEP.SYNCS 0x989680 ;  /* 0x009896800000895d */ /* 0x004fea0003900000 */
[----:B------:R-:W2:Y:S02]  /*8020*/  @!P0 SYNCS.PHASECHK.TRANS64 P0, [R3+URZ+0x8], R4 ;  /* 0x00000804030085a7 */ /* 0x000ea400080010ff */
[----:B--2---:R-:W-:Y:S05]  /*8030*/  @!P0 BRA `(.L_x_65) ;  /* 0xfffffffc00ec8947 */ /* 0x004fea000383ffff */
[----:B------:R-:W-:Y:S05]  /*8040*/  BRA `(.L_x_64) ;  /* 0xffffffb4000c7947 */ /* 0x000fea000383ffff */
.L_x_66:
[----:B-1----:R1:W2:Y:S02]  /*8050*/  SYNCS.PHASECHK.TRANS64.TRYWAIT P0, [R0+URZ+0x70], R4 ;  /* 0x00007004000075a7 */ /* 0x0022a400080011ff */
[----:B--2---:R-:W-:Y:S05]  /*8060*/  @!P0 NANOSLEEP.SYNCS 0x989680 ;  /* 0x009896800000895d */ /* 0x004fea0003900000 */
[----:B------:R-:W2:Y:S02]  /*8070*/  @!P0 SYNCS.PHASECHK.TRANS64 P0, [R0+URZ+0x70], R4 ;  /* 0x00007004000085a7 */ /* 0x000ea400080010ff */
[----:B--2---:R-:W-:Y:S05]  /*8080*/  @!P0 BRA `(.L_x_66) ;  /* 0xfffffffc00f08947 */ /* 0x004fea000383ffff */
[----:B------:R-:W-:Y:S05]  /*8090*/  BRA `(.L_x_148) ;  /* 0xffffffb400e87947 */ /* 0x000fea000383ffff */
.L_x_68:
[----:B------:R-:W-:-:S07]  /*80a0*/  MOV R0, UR23 ;  /* 0x0000001700007c02 */ /* 0x000fce0008000f00 */
.L_x_149:
[----:B-1----:R1:W2:Y:S02]  /*80b0*/  SYNCS.PHASECHK.TRANS64.TRYWAIT P0, [R0+URZ+0xb0], R4 ;  /* 0x0000b004000075a7 */ /* 0x0022a400080011ff */
[----:B--2---:R-:W-:Y:S05]  /*80c0*/  @!P0 NANOSLEEP.SYNCS 0x989680 ;  /* 0x009896800000895d */ /* 0x004fea0003900000 */
[----:B------:R-:W2:Y:S02]  /*80d0*/  @!P0 SYNCS.PHASECHK.TRANS64 P0, [R0+URZ+0xb0], R4 ;  /* 0x0000b004000085a7 */ /* 0x000ea400080010ff */
[----:B--2---:R-:W-:Y:S05]  /*80e0*/  @!P0 BRA `(.L_x_149) ;  /* 0xfffffffc00f08947 */ /* 0x004fea000383ffff */
[----:B------:R-:W-:Y:S05]  /*80f0*/  BRA `(.L_x_150) ;  /* 0xffffffb800347947 */ /* 0x000fea000383ffff */
.L_x_71:
[----:B------:R-:W-:Y:S07]  /*8100*/  MOV R0, UR5 ;  /* 0x0000000500007c02 */ /* 0x000fee0008000f00 */
.L_x_151:
[----:B-1----:R1:W2:Y:S02]  /*8110*/  SYNCS.PHASECHK.TRANS64.TRYWAIT P0, [R0+URZ], R4 ;  /* 0x00000004000075a7 */ /* 0x0022a400080011ff */
[----:B--2---:R-:W-:Y:S05]  /*8120*/  @!P0 NANOSLEEP.SYNCS 0x989680 ;  /* 0x009896800000895d */ /* 0x004fea0003900000 */
[----:B------:R-:W2:Y:S02]  /*8130*/  @!P0 SYNCS.PHASECHK.TRANS64 P0, [R0+URZ], R4 ;  /* 0x00000004000085a7 */ /* 0x000ea400080010ff */
[----:B--2---:R-:W-:Y:S05]  /*8140*/  @!P0 BRA `(.L_x_151) ;  /* 0xfffffffc00f08947 */ /* 0x004fea000383ffff */
[----:B------:R-:W-:Y:S05]  /*8150*/  BRA `(.L_x_70) ;  /* 0xffffffb800487947 */ /* 0x000fea000383ffff */
.L_x_75:
[----:B-1----:R-:W-:-:S07]  /*8160*/  MOV R0, UR4 ;  /* 0x0000000400007c02 */ /* 0x002fce0008000f00 */
.L_x_152:
[----:B-1----:R1:W2:Y:S02]  /*8170*/  SYNCS.PHASECHK.TRANS64.TRYWAIT P0, [R0+URZ], R2 ;  /* 0x00000002000075a7 */ /* 0x0022a400080011ff */
[----:B--2---:R-:W-:Y:S05]  /*8180*/  @!P0 NANOSLEEP.SYNCS 0x989680 ;  /* 0x009896800000895d */ /* 0x004fea0003900000 */
[----:B------:R-:W2:Y:S02]  /*8190*/  @!P0 SYNCS.PHASECHK.TRANS64 P0, [R0+URZ], R2 ;  /* 0x00000002000085a7 */ /* 0x000ea400080010ff */
[----:B--2---:R-:W-:Y:S05]  /*81a0*/  @!P0 BRA `(.L_x_152) ;  /* 0xfffffffc00f08947 */ /* 0x004fea000383ffff */
[----:B------:R-:W-:Y:S05]  /*81b0*/  BRA `(.L_x_153) ;  /* 0xffffffbc00147947 */ /* 0x000fea000383ffff */
.L_x_76:
[----:B------:R-:W-:-:S07]  /*81c0*/  MOV R0, UR5 ;  /* 0x0000000500007c02 */ /* 0x000fce0008000f00 */
.L_x_154:
[----:B-1----:R1:W2:Y:S02]  /*81d0*/  SYNCS.PHASECHK.TRANS64.TRYWAIT P0, [R0+URZ], R3 ;  /* 0x00000003000075a7 */ /* 0x0022a400080011ff */
[----:B--2---:R-:W-:Y:S05]  /*81e0*/  @!P0 NANOSLEEP.SYNCS 0x989680 ;  /* 0x009896800000895d */ /* 0x004fea0003900000 */
[----:B------:R-:W2:Y:S02]  /*81f0*/  @!P0 SYNCS.PHASECHK.TRANS64 P0, [R0+URZ], R3 ;  /* 0x00000003000085a7 */ /* 0x000ea400080010ff */
[----:B--2---:R-:W-:Y:S05]  /*8200*/  @!P0 BRA `(.L_x_154) ;  /* 0xfffffffc00f08947 */ /* 0x004fea000383ffff */
[----:B------:R-:W-:Y:S05]  /*8210*/  BRA `(.L_x_155) ;  /* 0xffffffbc00207947 */ /* 0x000fea000383ffff */
.L_x_77:
[----:B------:R-:W-:-:S07]  /*8220*/  MOV R0, UR5 ;  /* 0x0000000500007c02 */ /* 0x000fce0008000f00 */
.L_x_156:
[----:B-1----:R1:W2:Y:S02]  /*8230*/  SYNCS.PHASECHK.TRANS64.TRYWAIT P0, [R0+URZ], R3 ;  /* 0x00000003000075a7 */ /* 0x0022a400080011ff */
[----:B--2---:R-:W-:Y:S05]  /*8240*/  @!P0 NANOSLEEP.SYNCS 0x989680 ;  /* 0x009896800000895d */ /* 0x004fea0003900000 */
[----:B------:R-:W2:Y:S02]  /*8250*/  @!P0 SYNCS.PHASECHK.TRANS64 P0, [R0+URZ], R3 ;  /* 0x00000003000085a7 */ /* 0x000ea400080010ff */
[----:B--2---:R-:W-:Y:S05]  /*8260*/  @!P0 BRA `(.L_x_156) ;  /* 0xfffffffc00f08947 */ /* 0x004fea000383ffff */
[----:B------:R-:W-:Y:S05]  /*8270*/  BRA `(.L_x_157) ;  /* 0xffffffbc002c7947 */ /* 0x000fea000383ffff */
.L_x_80:
[----:B------:R-:W-:-:S07]  /*8280*/  MOV R0, UR17 ;  /* 0x0000001100007c02 */ /* 0x000fce0008000f00 */
.L_x_158:
[----:B-1----:R1:W2:Y:S02]  /*8290*/  SYNCS.PHASECHK.TRANS64.TRYWAIT P1, [R0+URZ+0xf0], R2 ;  /* 0x0000f002000075a7 */ /* 0x0022a400080211ff */
[----:B--2---:R-:W-:Y:S05]  /*82a0*/  @!P1 NANOSLEEP.SYNCS 0x989680 ;  /* 0x009896800000995d */ /* 0x004fea0003900000 */
[----:B------:R-:W2:Y:S02]  /*82b0*/  @!P1 SYNCS.PHASECHK.TRANS64 P1, [R0+URZ+0xf0], R2 ;  /* 0x0000f002000095a7 */ /* 0x000ea400080210ff */
[----:B--2---:R-:W-:Y:S05]  /*82c0*/  @!P1 BRA `(.L_x_158) ;  /* 0xfffffffc00f09947 */ /* 0x004fea000383ffff */
[----:B------:R-:W-:Y:S05]  /*82d0*/  BRA `(.L_x_159) ;  /* 0xffffffbc00787947 */ /* 0x000fea000383ffff */
.L_x_85:
[----:B--2---:R2:W4:Y:S02]  /*82e0*/  SYNCS.PHASECHK.TRANS64.TRYWAIT P0, [R12+URZ+0x70], R0 ;  /* 0x000070000c0075a7 */ /* 0x00452400080011ff */
[----:B----4-:R-:W-:Y:S05]  /*82f0*/  @!P0 NANOSLEEP.SYNCS 0x989680 ;  /* 0x009896800000895d */ /* 0x010fea0003900000 */
[----:B------:R-:W4:Y:S02]  /*8300*/  @!P0 SYNCS.PHASECHK.TRANS64 P0, [R12+URZ+0x70], R0 ;  /* 0x000070000c0085a7 */ /* 0x000f2400080010ff */
[----:B----4-:R-:W-:Y:S05]  /*8310*/  @!P0 BRA `(.L_x_85) ;  /* 0xfffffffc00f08947 */ /* 0x010fea000383ffff */
[----:B------:R-:W-:Y:S05]  /*8320*/  BRA `(.L_x_160) ;  /* 0xffffffc000947947 */ /* 0x000fea000383ffff */
.L_x_88:
[----:B-1----:R-:W-:Y:S07]  /*8330*/  MOV R0, UR29 ;  /* 0x0000001d00007c02 */ /* 0x002fee0008000f00 */
.L_x_161:
[----:B-1----:R1:W2:Y:S02]  /*8340*/  SYNCS.PHASECHK.TRANS64.TRYWAIT P2, [R0+URZ+0x68], R6 ;  /* 0x00006806000075a7 */ /* 0x0022a400080411ff */
[----:B--2---:R-:W-:Y:S05]  /*8350*/  @!P2 NANOSLEEP.SYNCS 0x989680 ;  /* 0x009896800000a95d */ /* 0x004fea0003900000 */
[----:B------:R-:W2:Y:S02]  /*8360*/  @!P2 SYNCS.PHASECHK.TRANS64 P2, [R0+URZ+0x68], R6 ;  /* 0x000068060000a5a7 */ /* 0x000ea400080410ff */
[----:B--2---:R-:W-:Y:S05]  /*8370*/  @!P2 BRA `(.L_x_161) ;  /* 0xfffffffc00f0a947 */ /* 0x004fea000383ffff */
[----:B------:R-:W-:Y:S05]  /*8380*/  BRA `(.L_x_87) ;  /* 0xffffffc400f87947 */ /* 0x000fea000383ffff */
.L_x_91:
[----:B------:R-:W-:Y:S07]  /*8390*/  MOV R0, UR4 ;  /* 0x0000000400007c02 */ /* 0x000fee0008000f00 */
.L_x_162:
[----:B-1----:R1:W2:Y:S02]  /*83a0*/  SYNCS.PHASECHK.TRANS64.TRYWAIT P0, [R0+URZ+0x48], R9 ;  /* 0x00004809000075a7 */ /* 0x0022a400080011ff */
[----:B--2---:R-:W-:Y:S05]  /*83b0*/  @!P0 NANOSLEEP.SYNCS 0x989680 ;  /* 0x009896800000895d */ /* 0x004fea0003900000 */
[----:B------:R-:W2:Y:S02]  /*83c0*/  @!P0 SYNCS.PHASECHK.TRANS64 P0, [R0+URZ+0x48], R9 ;  /* 0x00004809000085a7 */ /* 0x000ea400080010ff */
[----:B--2---:R-:W-:Y:S05]  /*83d0*/  @!P0 BRA `(.L_x_162) ;  /* 0xfffffffc00f08947 */ /* 0x004fea000383ffff */
[----:B------:R-:W-:Y:S05]  /*83e0*/  BRA `(.L_x_163) ;  /* 0xffffffc800587947 */ /* 0x000fea000383ffff */
.L_x_92:
[----:B------:R-:W-:Y:S07]  /*83f0*/  MOV R0, UR5 ;  /* 0x0000000500007c02 */ /* 0x000fee0008000f00 */
.L_x_164:
[----:B-1----:R1:W2:Y:S02]  /*8400*/  SYNCS.PHASECHK.TRANS64.TRYWAIT P0, [R0+URZ+0x48], R6 ;  /* 0x00004806000075a7 */ /* 0x0022a400080011ff */
[----:B--2---:R-:W-:Y:S05]  /*8410*/  @!P0 NANOSLEEP.SYNCS 0x989680 ;  /* 0x009896800000895d */ /* 0x004fea0003900000 */
[----:B------:R-:W2:Y:S02]  /*8420*/  @!P0 SYNCS.PHASECHK.TRANS64 P0, [R0+URZ+0x48], R6 ;  /* 0x00004806000085a7 */ /* 0x000ea400080010ff */
[----:B--2---:R-:W-:Y:S05]  /*8430*/  @!P0 BRA `(.L_x_164) ;  /* 0xfffffffc00f08947 */ /* 0x004fea000383ffff */
[----:B------:R-:W-:Y:S05]  /*8440*/  BRA `(.L_x_165) ;  /* 0xffffffc800d47947 */ /* 0x000fea000383ffff */
.L_x_94:
[----:B------:R-:W-:-:S07]  /*8450*/  MOV R0, UR4 ;  /* 0x0000000400007c02 */ /* 0x000fce0008000f00 */
.L_x_166:
[----:B-1----:R1:W2:Y:S02]  /*8460*/  SYNCS.PHASECHK.TRANS64.TRYWAIT P0, [R0+URZ], R2 ;  /* 0x00000002000075a7 */ /* 0x0022a400080011ff */
[----:B--2---:R-:W-:Y:S05]  /*8470*/  @!P0 NANOSLEEP.SYNCS 0x989680 ;  /* 0x009896800000895d */ /* 0x004fea0003900000 */
[----:B------:R-:W2:Y:S02]  /*8480*/  @!P0 SYNCS.PHASECHK.TRANS64 P0, [R0+URZ], R2 ;  /* 0x00000002000085a7 */ /* 0x000ea400080010ff */
[----:B--2---:R-:W-:Y:S05]  /*8490*/  @!P0 BRA `(.L_x_166) ;  /* 0xfffffffc00f08947 */ /* 0x004fea000383ffff */
[----:B------:R-:W-:Y:S05]  /*84a0*/  BRA `(.L_x_167) ;  /* 0xffffffcc00887947 */ /* 0x000fea000383ffff */
.L_x_95:
[----:B------:R-:W-:-:S07]  /*84b0*/  MOV R0, UR5 ;  /* 0x0000000500007c02 */ /* 0x000fce0008000f00 */
.L_x_168:
[----:B-1----:R1:W2:Y:S02]  /*84c0*/  SYNCS.PHASECHK.TRANS64.TRYWAIT P0, [R0+URZ], R2 ;  /* 0x00000002000075a7 */ /* 0x0022a400080011ff */
[----:B--2---:R-:W-:Y:S05]  /*84d0*/  @!P0 NANOSLEEP.SYNCS 0x989680 ;  /* 0x009896800000895d */ /* 0x004fea0003900000 */
[----:B------:R-:W2:Y:S02]  /*84e0*/  @!P0 SYNCS.PHASECHK.TRANS64 P0, [R0+URZ], R2 ;  /* 0x00000002000085a7 */ /* 0x000ea400080010ff */
[----:B--2---:R-:W-:Y:S05]  /*84f0*/  @!P0 BRA `(.L_x_168) ;  /* 0xfffffffc00f08947 */ /* 0x004fea000383ffff */
[----:B------:R-:W-:Y:S05]  /*8500*/  BRA `(.L_x_169) ;  /* 0xffffffcc00947947 */ /* 0x000fea000383ffff */
.L_x_97:
[----:B-1----:R1:W2:Y:S02]  /*8510*/  SYNCS.PHASECHK.TRANS64.TRYWAIT P0, [R3+URZ+0x70], R0 ;  /* 0x00007000030075a7 */ /* 0x0022a400080011ff */
[----:B--2---:R-:W-:Y:S05]  /*8520*/  @!P0 NANOSLEEP.SYNCS 0x989680 ;  /* 0x009896800000895d */ /* 0x004fea0003900000 */
[----:B------:R-:W2:Y:S02]  /*8530*/  @!P0 SYNCS.PHASECHK.TRANS64 P0, [R3+URZ+0x70], R0 ;  /* 0x00007000030085a7 */ /* 0x000ea400080010ff */
[----:B--2---:R-:W-:Y:S05]  /*8540*/  @!P0 BRA `(.L_x_97) ;  /* 0xfffffffc00f08947 */ /* 0x004fea000383ffff */
[----:B------:R-:W-:Y:S05]  /*8550*/  BRA `(.L_x_170) ;  /* 0xffffffd0007c7947 */ /* 0x000fea000383ffff */
.L_x_107:
[----:B-1----:R1:W2:Y:S02]  /*8560*/  SYNCS.PHASECHK.TRANS64.TRYWAIT P1, [R0+URZ+0x30], R3 ;  /* 0x00003003000075a7 */ /* 0x0022a400080211ff */
[----:B--2---:R-:W-:Y:S05]  /*8570*/  @!P1 NANOSLEEP.SYNCS 0x989680 ;  /* 0x009896800000995d */ /* 0x004fea0003900000 */
[----:B------:R-:W2:Y:S02]  /*8580*/  @!P1 SYNCS.PHASECHK.TRANS64 P1, [R0+URZ+0x30], R3 ;  /* 0x00003003000095a7 */ /* 0x000ea400080210ff */
[----:B--2---:R-:W-:Y:S05]  /*8590*/  @!P1 BRA `(.L_x_107) ;  /* 0xfffffffc00f09947 */ /* 0x004fea000383ffff */
[----:B------:R-:W-:Y:S05]  /*85a0*/  BRA `(.L_x_106) ;  /* 0xffffffdc00fc7947 */ /* 0x000fea000383ffff */
.L_x_109:
[----:B-1----:R1:W4:Y:S02]  /*85b0*/  SYNCS.PHASECHK.TRANS64.TRYWAIT P0, [R53+URZ+0x90], R2 ;  /* 0x00009002350075a7 */ /* 0x00232400080011ff */
[----:B----4-:R-:W-:Y:S05]  /*85c0*/  @!P0 NANOSLEEP.SYNCS 0x989680 ;  /* 0x009896800000895d */ /* 0x010fea0003900000 */
[----:B------:R-:W4:Y:S02]  /*85d0*/  @!P0 SYNCS.PHASECHK.TRANS64 P0, [R53+URZ+0x90], R2 ;  /* 0x00009002350085a7 */ /* 0x000f2400080010ff */
[----:B----4-:R-:W-:Y:S05]  /*85e0*/  @!P0 BRA `(.L_x_109) ;  /* 0xfffffffc00f08947 */ /* 0x010fea000383ffff */
[----:B------:R-:W-:Y:S05]  /*85f0*/  BRA `(.L_x_108) ;  /* 0xffffffe0002c7947 */ /* 0x000fea000383ffff */
.L_x_120:
[----:B-1----:R1:W2:Y:S02]  /*8600*/  SYNCS.PHASECHK.TRANS64.TRYWAIT P0, [R3+URZ+0x30], R66 ;  /* 0x00003042030075a7 */ /* 0x0022a400080011ff */
[----:B--2---:R-:W-:Y:S05]  /*8610*/  @!P0 NANOSLEEP.SYNCS 0x989680 ;  /* 0x009896800000895d */ /* 0x004fea0003900000 */
[----:B------:R-:W2:Y:S02]  /*8620*/  @!P0 SYNCS.PHASECHK.TRANS64 P0, [R3+URZ+0x30], R66 ;  /* 0x00003042030085a7 */ /* 0x000ea400080010ff */
[----:B--2---:R-:W-:Y:S05]  /*8630*/  @!P0 BRA `(.L_x_120) ;  /* 0xfffffffc00f08947 */ /* 0x004fea000383ffff */
[----:B------:R-:W-:Y:S05]  /*8640*/  BRA `(.L_x_119) ;  /* 0xffffffe800547947 */ /* 0x000fea000383ffff */
        .weak           $__internal_0_$__cuda_sm10x_tcgen05_guardrail_trap_col_being_dealloced_not_returned_by_alloc
        .type           $__internal_0_$__cuda_sm10x_tcgen05_guardrail_trap_col_being_dealloced_not_returned_by_alloc,@function
        .size           $__internal_0_$__cuda_sm10x_tcgen05_guardrail_trap_col_being_dealloced_not_returned_by_alloc,($__internal_1_$__cuda_sm10x_tcgen05_guardrail_trap_phase_invalid_during_alloc - $__internal_0_$__cuda_sm10x_tcgen05_guardrail_trap_col_being_dealloced_not_returned_by_alloc)
$__internal_0_$__cuda_sm10x_tcgen05_guardrail_trap_col_being_dealloced_not_returned_by_alloc:
[----:B------:R-:W-:Y:S05]  /*8650*/  BPT.TRAP 0x1 ;  /* 0x000000040000795c */ /* 0x000fea0000300000 */
[----:B------:R-:W-:-:S04]  /*8660*/  HFMA2 R3, -RZ, RZ, 0, 0 ;  /* 0x00000000ff037431 */ /* 0x000fc800000001ff */
[----:B------:R-:W-:Y:S05]  /*8670*/  RET.REL.NODEC R2 `(_ZN7cutlass13device_kernelINS_4gemm6kernel13GemmUniversalIN4cute5tupleIJiiiiEEENS1_10collective13CollectiveMmaINS1_35MainloopSm100TmaUmmaWarpSpecializedILi3ELi2ELi4ENS5_IJNS4_1CILi2EEESB_NSA_ILi1EEEEEEEENS5_IJNSA_ILi128EEENSA_ILi64EEENSA_ILi32EEEEEENS_6half_tENS5_IJlSC_lEEESJ_SK_NS4_8TiledMMAINS4_8MMA_AtomIJNS4_26SM100_MMA_F16BF16_2x1SM_SSISJ_SJ_fLi128ELi64ELNS4_4UMMA5MajorE0ELSP_0ELNSO_7ScaleInE0ELSQ_0EEEEEENS4_6LayoutINS5_IJSC_SC_SC_EEENS5_IJNSA_ILi0EEESV_SV_EEEEENS5_IJNS4_10UnderscoreESY_SY_EEEEENS4_28SM100_TMA_2SM_LOAD_MULTICASTENS4_14ComposedLayoutINS4_7SwizzleILi2ELi4ELi3EEENS4_18smem_ptr_flag_bitsILi16EEENST_INS5_IJNSA_ILi8EEESH_EEENS5_IJSH_SC_EEEEEEEvNS4_8identityENS4_18SM100_TMA_2SM_LOADES1B_vS1C_EENS_8epilogue10collective18CollectiveEpilogueINS1F_23Sm100TmaWarpSpecializedILi3ELi2ELi16ELb1ELb0EEEJNS5_IJSG_SG_SH_EEENS5_IJNST_ISG_SC_EENST_INS5_IJNSA_ILi16EEESB_EEENS5_IJSC_SH_EEEEEEEESJ_SK_SJ_SK_NS1F_6fusion15FusionCallbacksIS1J_NS1R_17LinearCombinationISJ_fSJ_fLNS_15FloatRoundStyleE2EEES1K_S1Q_JEEENS4_5SM1004TMEM4LOAD26SM100_TMEM_LOAD_32dp32b16xENS4_13SM90_TMA_LOADENS12_INS13_ILi1ELi4ELi3EEES16_NST_INS5_IJS17_S1M_EEENS5_IJS1M_SC_EEEEEEENS4_39AutoVectorizingCopyWithAssumedAlignmentILi128EEENS4_14SM90_TMA_STOREES26_S28_S28_EEEvvEEEEvNT_6ParamsE) ;  /* 0xffffff7802607950 */ /* 0x000fea0003c3ffff */
        .weak           $__internal_1_$__cuda_sm10x_tcgen05_guardrail_trap_phase_invalid_during_alloc
        .type           $__internal_1_$__cuda_sm10x_tcgen05_guardrail_trap_phase_invalid_during_alloc,@function
        .size           $__internal_1_$__cuda_sm10x_tcgen05_guardrail_trap_phase_invalid_during_alloc,($__internal_2_$__cuda_sm10x_tcgen05_guardrail_trap_unallocated_columns_being_dealloced - $__internal_1_$__cuda_sm10x_tcgen05_guardrail_trap_phase_invalid_during_alloc)
$__internal_1_$__cuda_sm10x_tcgen05_guardrail_trap_phase_invalid_during_alloc:
[----:B------:R-:W-:Y:S05]  /*8680*/  BPT.TRAP 0x1 ;  /* 0x000000040000795c */ /* 0x000fea0000300000 */
[----:B------:R-:W-:-:S04]  /*8690*/  MOV R5, 0x0 ;  /* 0x0000000000057802 */ /* 0x000fc80000000f00 */
[----:B------:R-:W-:Y:S05]  /*86a0*/  RET.REL.NODEC R4 `(_ZN7cutlass13device_kernelINS_4gemm6kernel13GemmUniversalIN4cute5tupleIJiiiiEEENS1_10collective13CollectiveMmaINS1_35MainloopSm100TmaUmmaWarpSpecializedILi3ELi2ELi4ENS5_IJNS4_1CILi2EEESB_NSA_ILi1EEEEEEEENS5_IJNSA_ILi128EEENSA_ILi64EEENSA_ILi32EEEEEENS_6half_tENS5_IJlSC_lEEESJ_SK_NS4_8TiledMMAINS4_8MMA_AtomIJNS4_26SM100_MMA_F16BF16_2x1SM_SSISJ_SJ_fLi128ELi64ELNS4_4UMMA5MajorE0ELSP_0ELNSO_7ScaleInE0ELSQ_0EEEEEENS4_6LayoutINS5_IJSC_SC_SC_EEENS5_IJNSA_ILi0EEESV_SV_EEEEENS5_IJNS4_10UnderscoreESY_SY_EEEEENS4_28SM100_TMA_2SM_LOAD_MULTICASTENS4_14ComposedLayoutINS4_7SwizzleILi2ELi4ELi3EEENS4_18smem_ptr_flag_bitsILi16EEENST_INS5_IJNSA_ILi8EEESH_EEENS5_IJSH_SC_EEEEEEEvNS4_8identityENS4_18SM100_TMA_2SM_LOADES1B_vS1C_EENS_8epilogue10collective18CollectiveEpilogueINS1F_23Sm100TmaWarpSpecializedILi3ELi2ELi16ELb1ELb0EEEJNS5_IJSG_SG_SH_EEENS5_IJNST_ISG_SC_EENST_INS5_IJNSA_ILi16EEESB_EEENS5_IJSC_SH_EEEEEEEESJ_SK_SJ_SK_NS1F_6fusion15FusionCallbacksIS1J_NS1R_17LinearCombinationISJ_fSJ_fLNS_15FloatRoundStyleE2EEES1K_S1Q_JEEENS4_5SM1004TMEM4LOAD26SM100_TMEM_LOAD_32dp32b16xENS4_13SM90_TMA_LOADENS12_INS13_ILi1ELi4ELi3EEES16_NST_INS5_IJS17_S1M_EEENS5_IJS1M_SC_EEEEEEENS4_39AutoVectorizingCopyWithAssumedAlignmentILi128EEENS4_14SM90_TMA_STOREES26_S28_S28_EEEvvEEEEvNT_6ParamsE) ;  /* 0xffffff7804547950 */ /* 0x000fea0003c3ffff */
        .weak           $__internal_2_$__cuda_sm10x_tcgen05_guardrail_trap_unallocated_columns_being_dealloced
        .type           $__internal_2_$__cuda_sm10x_tcgen05_guardrail_trap_unallocated_columns_being_dealloced,@function
        .size           $__internal_2_$__cuda_sm10x_tcgen05_guardrail_trap_unallocated_columns_being_dealloced,(.L_x_172 - $__internal_2_$__cuda_sm10x_tcgen05_guardrail_trap_unallocated_columns_being_dealloced)
$__internal_2_$__cuda_sm10x_tcgen05_guardrail_trap_unallocated_columns_being_dealloced:
[----:B------:R-:W-:Y:S05]  /*86b0*/  BPT.TRAP 0x1 ;  /* 0x000000040000795c */ /* 0x000fea0000300000 */
[----:B------:R-:W-:-:S04]  /*86c0*/  HFMA2 R3, -RZ, RZ, 0, 0 ;  /* 0x00000000ff037431 */ /* 0x000fc800000001ff */
[----:B------:R-:W-:Y:S05]  /*86d0*/  RET.REL.NODEC R2 `(_ZN7cutlass13device_kernelINS_4gemm6kernel13GemmUniversalIN4cute5tupleIJiiiiEEENS1_10collective13CollectiveMmaINS1_35MainloopSm100TmaUmmaWarpSpecializedILi3ELi2ELi4ENS5_IJNS4_1CILi2EEESB_NSA_ILi1EEEEEEEENS5_IJNSA_ILi128EEENSA_ILi64EEENSA_ILi32EEEEEENS_6half_tENS5_IJlSC_lEEESJ_SK_NS4_8TiledMMAINS4_8MMA_AtomIJNS4_26SM100_MMA_F16BF16_2x1SM_SSISJ_SJ_fLi128ELi64ELNS4_4UMMA5MajorE0ELSP_0ELNSO_7ScaleInE0ELSQ_0EEEEEENS4_6LayoutINS5_IJSC_SC_SC_EEENS5_IJNSA_ILi0EEESV_SV_EEEEENS5_IJNS4_10UnderscoreESY_SY_EEEEENS4_28SM100_TMA_2SM_LOAD_MULTICASTENS4_14ComposedLayoutINS4_7SwizzleILi2ELi4ELi3EEENS4_18smem_ptr_flag_bitsILi16EEENST_INS5_IJNSA_ILi8EEESH_EEENS5_IJSH_SC_EEEEEEEvNS4_8identityENS4_18SM100_TMA_2SM_LOADES1B_vS1C_EENS_8epilogue10collective18CollectiveEpilogueINS1F_23Sm100TmaWarpSpecializedILi3ELi2ELi16ELb1ELb0EEEJNS5_IJSG_SG_SH_EEENS5_IJNST_ISG_SC_EENST_INS5_IJNSA_ILi16EEESB_EEENS5_IJSC_SH_EEEEEEEESJ_SK_SJ_SK_NS1F_6fusion15FusionCallbacksIS1J_NS1R_17LinearCombinationISJ_fSJ_fLNS_15FloatRoundStyleE2EEES1K_S1Q_JEEENS4_5SM1004TMEM4LOAD26SM100_TMEM_LOAD_32dp32b16xENS4_13SM90_TMA_LOADENS12_INS13_ILi1ELi4ELi3EEES16_NST_INS5_IJS17_S1M_EEENS5_IJS1M_SC_EEEEEEENS4_39AutoVectorizingCopyWithAssumedAlignmentILi128EEENS4_14SM90_TMA_STOREES26_S28_S28_EEEvvEEEEvNT_6ParamsE) ;  /* 0xffffff7802487950 */ /* 0x000fea0003c3ffff */
.L_x_171:
[----:B------:R-:W-:-:S00]  /*86e0*/  BRA `(.L_x_171) ;  /* 0xfffffffc00fc7947 */ /* 0x000fc0000383ffff */
[----:B------:R-:W-:-:S00]  /*86f0*/  NOP ;  /* 0x0000000000007918 */ /* 0x000fc00000000000 */
        /* <DEDUP_REMOVED lines=8> */
.L_x_172:


//--------------------- .nv.global.init           --------------------------
	.section	.nv.global.init,"aw",@progbits
.nv.global.init:
	.type		$str$27,@object
	.size		$str$27,($str$28 - $str$27)
$str$27:
        /*0000*/ 	.byte	0x28, 0x61, 0x64, 0x64, 0x72, 0x65, 0x73, 0x73, 0x20, 0x26, 0x20, 0x6d, 0x61, 0x73, 0x6b, 0x29
        /*0010*/ 	.byte	0x20, 0x3d, 0x3d, 0x20, 0x30, 0x00
	.type		$str$28,@object
	.size		$str$28,($str$26 - $str$28)
$str$28:
        /*0016*/ 	.byte	0x2f, 0x74, 0x6d, 0x70, 0x2f, 0x63, 0x75, 0x74, 0x6c, 0x61, 0x73, 0x73, 0x5f, 0x73, 0x77, 0x65
        /*0026*/ 	.byte	0x65, 0x70, 0x5f, 0x73, 0x72, 0x63, 0x2f, 0x69, 0x6e, 0x63, 0x6c, 0x75, 0x64, 0x65, 0x2f, 0x63
        /*0036*/ 	.byte	0x75, 0x74, 0x65, 0x2f, 0x70, 0x6f, 0x69, 0x6e, 0x74, 0x65, 0x72, 0x5f, 0x66, 0x6c, 0x61, 0x67
        /*0046*/ 	.byte	0x67, 0x65, 0x64, 0x2e, 0x68, 0x70, 0x70, 0x00
	.type		$str$26,@object
	.size		$str$26,($str$25 - $str$26)
$str$26:
        /*004e*/ 	.byte	0x2f, 0x74, 0x6d, 0x70, 0x2f, 0x63, 0x75, 0x74, 0x6c, 0x61, 0x73, 0x73, 0x5f, 0x73, 0x77, 0x65
        /*005e*/ 	.byte	0x65, 0x70, 0x5f, 0x73, 0x72, 0x63, 0x2f, 0x69, 0x6e, 0x63, 0x6c, 0x75, 0x64, 0x65, 0x2f, 0x63
        /*006e*/ 	.byte	0x75, 0x74, 0x65, 0x2f, 0x61, 0x74, 0x6f, 0x6d, 0x2f, 0x63, 0x6f, 0x70, 0x79, 0x5f, 0x74, 0x72
        /*007e*/ 	.byte	0x61, 0x69, 0x74, 0x73, 0x5f, 0x73, 0x6d, 0x31, 0x30, 0x30, 0x2e, 0x68, 0x70, 0x70, 0x00
	.type		$str$25,@object
	.size		$str$25,(__unnamed_1 - $str$25)
$str$25:
        /*008d*/ 	.byte	0x28, 0x28, 0x75, 0x69, 0x6e, 0x74, 0x33, 0x32, 0x5f, 0x74, 0x28, 0x74, 0x68, 0x72, 0x65, 0x61
        /*009d*/ 	.byte	0x64, 0x49, 0x64, 0x78, 0x2e, 0x78, 0x29, 0x20, 0x2f, 0x20, 0x33, 0x32, 0x29, 0x20, 0x25, 0x20
        /*00ad*/ 	.byte	0x34, 0x29, 0x20, 0x3d, 0x3d, 0x20, 0x28, 0x28, 0x28, 0x74, 0x6d, 0x65, 0x6d, 0x5f, 0x61, 0x64
        /*00bd*/ 	.byte	0x64, 0x72, 0x20, 0x3e, 0x3e, 0x20, 0x31, 0x36, 0x29, 0x20, 0x2f, 0x20, 0x33, 0x32, 0x29, 0x20
        /*00cd*/ 	.byte	0x25, 0x20, 0x34, 0x29, 0x00
	.type		__unnamed_1,@object
	.size		__unnamed_1,(__unnamed_2 - __unnamed_1)
__unnamed_1:
        /*00d2*/ 	.byte	0x61, 0x75, 0x74, 0x6f, 0x20, 0x63, 0x75, 0x74, 0x65, 0x3a, 0x3a, 0x61, 0x73, 0x5f, 0x70, 0x6f
        /* <DEDUP_REMOVED lines=24> */
        /*0262*/ 	.byte	0x34, 0x38, 0x3e, 0x3e, 0x3e, 0x3e, 0x5d, 0x00
	.type		__unnamed_2,@object
	.size		__unnamed_2,(.L_2 - __unnamed_2)
__unnamed_2:
        /* <DEDUP_REMOVED lines=40> */
        /*04ea*/ 	.byte	0x3a, 0x3a, 0x43, 0x3c, 0x30, 0x3e, 0x3e, 0x3e, 0x3e, 0x5d, 0x00
.L_2:


//--------------------- .nv.shared._ZN7cutlass13device_kernelINS_4gemm6kernel13GemmUniversalIN4cute5tupleIJiiiiEEENS1_10collective13CollectiveMmaINS1_35MainloopSm100TmaUmmaWarpSpecializedILi3ELi2ELi4ENS5_IJNS4_1CILi2EEESB_NSA_ILi1EEEEEEEENS5_IJNSA_ILi128EEENSA_ILi64EEENSA_ILi32EEEEEENS_6half_tENS5_IJlSC_lEEESJ_SK_NS4_8TiledMMAINS4_8MMA_AtomIJNS4_26SM100_MMA_F16BF16_2x1SM_SSISJ_SJ_fLi128ELi64ELNS4_4UMMA5MajorE0ELSP_0ELNSO_7ScaleInE0ELSQ_0EEEEEENS4_6LayoutINS5_IJSC_SC_SC_EEENS5_IJNSA_ILi0EEESV_SV_EEEEENS5_IJNS4_10UnderscoreESY_SY_EEEEENS4_28SM100_TMA_2SM_LOAD_MULTICASTENS4_14ComposedLayoutINS4_7SwizzleILi2ELi4ELi3EEENS4_18smem_ptr_flag_bitsILi16EEENST_INS5_IJNSA_ILi8EEESH_EEENS5_IJSH_SC_EEEEEEEvNS4_8identityENS4_18SM100_TMA_2SM_LOADES1B_vS1C_EENS_8epilogue10collective18CollectiveEpilogueINS1F_23Sm100TmaWarpSpecializedILi3ELi2ELi16ELb1ELb0EEEJNS5_IJSG_SG_SH_EEENS5_IJNST_ISG_SC_EENST_INS5_IJNSA_ILi16EEESB_EEENS5_IJSC_SH_EEEEEEEESJ_SK_SJ_SK_NS1F_6fusion15FusionCallbacksIS1J_NS1R_17LinearCombinationISJ_fSJ_fLNS_15FloatRoundStyleE2EEES1K_S1Q_JEEENS4_5SM1004TMEM4LOAD26SM100_TMEM_LOAD_32dp32b16xENS4_13SM90_TMA_LOADENS12_INS13_ILi1ELi4ELi3EEES16_NST_INS5_IJS17_S1M_EEENS5_IJS1M_SC_EEEEEEENS4_39AutoVectorizingCopyWithAssumedAlignmentILi128EEENS4_14SM90_TMA_STOREES26_S28_S28_EEEvvEEEEvNT_6ParamsE --------------------------
	.section	.nv.shared._ZN7cutlass13device_kernelINS_4gemm6kernel13GemmUniversalIN4cute5tupleIJiiiiEEENS1_10collective13CollectiveMmaINS1_35MainloopSm100TmaUmmaWarpSpecializedILi3ELi2ELi4ENS5_IJNS4_1CILi2EEESB_NSA_ILi1EEEEEEEENS5_IJNSA_ILi128EEENSA_ILi64EEENSA_ILi32EEEEEENS_6half_tENS5_IJlSC_lEEESJ_SK_NS4_8TiledMMAINS4_8MMA_AtomIJNS4_26SM100_MMA_F16BF16_2x1SM_SSISJ_SJ_fLi128ELi64ELNS4_4UMMA5MajorE0ELSP_0ELNSO_7ScaleInE0ELSQ_0EEEEEENS4_6LayoutINS5_IJSC_SC_SC_EEENS5_IJNSA_ILi0EEESV_SV_EEEEENS5_IJNS4_10UnderscoreESY_SY_EEEEENS4_28SM100_TMA_2SM_LOAD_MULTICASTENS4_14ComposedLayoutINS4_7SwizzleILi2ELi4ELi3EEENS4_18smem_ptr_flag_bitsILi16EEENST_INS5_IJNSA_ILi8EEESH_EEENS5_IJSH_SC_EEEEEEEvNS4_8identityENS4_18SM100_TMA_2SM_LOADES1B_vS1C_EENS_8epilogue10collective18CollectiveEpilogueINS1F_23Sm100TmaWarpSpecializedILi3ELi2ELi16ELb1ELb0EEEJNS5_IJSG_SG_SH_EEENS5_IJNST_ISG_SC_EENST_INS5_IJNSA_ILi16EEESB_EEENS5_IJSC_SH_EEEEEEEESJ_SK_SJ_SK_NS1F_6fusion15FusionCallbacksIS1J_NS1R_17LinearCombinationISJ_fSJ_fLNS_15FloatRoundStyleE2EEES1K_S1Q_JEEENS4_5SM1004TMEM4LOAD26SM100_TMEM_LOAD_32dp32b16xENS4_13SM90_TMA_LOADENS12_INS13_ILi1ELi4ELi3EEES16_NST_INS5_IJS17_S1M_EEENS5_IJS1M_SC_EEEEEEENS4_39AutoVectorizingCopyWithAssumedAlignmentILi128EEENS4_14SM90_TMA_STOREES26_S28_S28_EEEvvEEEEvNT_6ParamsE,"aw",@nobits
	.sectionflags	@""
	.align	16
	.zero		1024


//--------------------- .nv.shared.reserved.0     --------------------------
	.section	.nv.shared.reserved.0,"aw",@nobits
	.weak		__nv_reservedSMEM_offset_0_alias
	.size		__nv_reservedSMEM_offset_0_alias, 0, 64
	.other		__nv_reservedSMEM_offset_0_alias,@"STO_CUDA_RESERVED_SHARED STV_DEFAULT"
__nv_reservedSMEM_offset_0_alias:
	.zero		0
.nv.shared.reserved.0:
	.zero		64
	.weak		__nv_reservedSMEM_tcgen05_partition
	.type		__nv_reservedSMEM_tcgen05_partition,@object
	.size		__nv_reservedSMEM_tcgen05_partition,(.L_0 - __nv_reservedSMEM_tcgen05_partition)
__nv_reservedSMEM_tcgen05_partition:
	.zero		32
.L_0:


//--------------------- .nv.global                --------------------------
	.section	.nv.global,"aw",@nobits
.nv.global:
	.type		_ZN39_INTERNAL_1d764ac1_4_k_cu_da890580_71264cute1_E,@object
	.size		_ZN39_INTERNAL_1d764ac1_4_k_cu_da890580_71264cute1_E,(_ZN39_INTERNAL_1d764ac1_4_k_cu_da890580_71264cuda3std3__45__cpo6cbeginE - _ZN39_INTERNAL_1d764ac1_4_k_cu_da890580_71264cute1_E)
_ZN39_INTERNAL_1d764ac1_4_k_cu_da890580_71264cute1_E:
	.zero		1
	.type		_ZN39_INTERNAL_1d764ac1_4_k_cu_da890580_71264cuda3std3__45__cpo6cbeginE,@object
	.size		_ZN39_INTERNAL_1d764ac1_4_k_cu_da890580_71264cuda3std3__45__cpo6cbeginE,(_ZN39_INTERNAL_1d764ac1_4_k_cu_da890580_71264cuda3std3__48in_placeE - _ZN39_INTERNAL_1d764ac1_4_k_cu_da890580_71264cuda3std3__45__cpo6cbeginE)
_ZN39_INTERNAL_1d764ac1_4_k_cu_da890580_71264cuda3std3__45__cpo6cbeginE:
	.zero		1
	.type		_ZN39_INTERNAL_1d764ac1_4_k_cu_da890580_71264cuda3std3__48in_placeE,@object
	.size		_ZN39_INTERNAL_1d764ac1_4_k_cu_da890580_71264cuda3std3__48in_placeE,(_ZN39_INTERNAL_1d764ac1_4_k_cu_da890580_71264cuda3std6ranges3__45__cpo9iter_moveE - _ZN39_INTERNAL_1d764ac1_4_k_cu_da890580_71264cuda3std3__48in_placeE)
_ZN39_INTERNAL_1d764ac1_4_k_cu_da890580_71264cuda3std3__48in_placeE:
	.zero		1
	.type		_ZN39_INTERNAL_1d764ac1_4_k_cu_da890580_71264cuda3std6ranges3__45__cpo9iter_moveE,@object
	.size		_ZN39_INTERNAL_1d764ac1_4_k_cu_da890580_71264cuda3std6ranges3__45__cpo9iter_moveE,(_ZN39_INTERNAL_1d764ac1_4_k_cu_da890580_71264cuda3std3__45__cpo5beginE - _ZN39_INTERNAL_1d764ac1_4_k_cu_da890580_71264cuda3std6ranges3__45__cpo9iter_moveE)
_ZN39_INTERNAL_1d764ac1_4_k_cu_da890580_71264cuda3std6ranges3__45__cpo9iter_moveE:
	.zero		1
	.type		_ZN39_INTERNAL_1d764ac1_4_k_cu_da890580_71264cuda3std3__45__cpo5beginE,@object
	.size		_ZN39_INTERNAL_1d764ac1_4_k_cu_da890580_71264cuda3std3__45__cpo5beginE,(_ZN39_INTERNAL_1d764ac1_4_k_cu_da890580_71264cuda3std3__441_GLOBAL__N__1d764ac1_4_k_cu_da890580_71266ignoreE - _ZN39_INTERNAL_1d764ac1_4_k_cu_da890580_71264cuda3std3__45__cpo5beginE)
_ZN39_INTERNAL_1d764ac1_4_k_cu_da890580_71264cuda3std3__45__cpo5beginE:
	.zero		1
	.type		_ZN39_INTERNAL_1d764ac1_4_k_cu_da890580_71264cuda3std3__441_GLOBAL__N__1d764ac1_4_k_cu_da890580_71266ignoreE,@object
	.size		_ZN39_INTERNAL_1d764ac1_4_k_cu_da890580_71264cuda3std3__441_GLOBAL__N__1d764ac1_4_k_cu_da890580_71266ignoreE,(_ZN39_INTERNAL_1d764ac1_4_k_cu_da890580_71264cute7productE - _ZN39_INTERNAL_1d764ac1_4_k_cu_da890580_71264cuda3std3__441_GLOBAL__N__1d764ac1_4_k_cu_da890580_71266ignoreE)
_ZN39_INTERNAL_1d764ac1_4_k_cu_da890580_71264cuda3std3__441_GLOBAL__N__1d764ac1_4_k_cu_da890580_71266ignoreE:
	.zero		1
	.type		_ZN39_INTERNAL_1d764ac1_4_k_cu_da890580_71264cute7productE,@object
	.size		_ZN39_INTERNAL_1d764ac1_4_k_cu_da890580_71264cute7productE,(_ZN39_INTERNAL_1d764ac1_4_k_cu_da890580_71264cuda3std3__45__cpo3endE - _ZN39_INTERNAL_1d764ac1_4_k_cu_da890580_71264cute7productE)
_ZN39_INTERNAL_1d764ac1_4_k_cu_da890580_71264cute7productE:
	.zero		1
	.type		_ZN39_INTERNAL_1d764ac1_4_k_cu_da890580_71264cuda3std3__45__cpo3endE,@object
	.size		_ZN39_INTERNAL_1d764ac1_4_k_cu_da890580_71264cuda3std3__45__cpo3endE,(_ZN39_INTERNAL_1d764ac1_4_k_cu_da890580_71264cuda3std3__419piecewise_constructE - _ZN39_INTERNAL_1d764ac1_4_k_cu_da890580_71264cuda3std3__45__cpo3endE)
_ZN39_INTERNAL_1d764ac1_4_k_cu_da890580_71264cuda3std3__45__cpo3endE:
	.zero		1
	.type		_ZN39_INTERNAL_1d764ac1_4_k_cu_da890580_71264cuda3std3__419piecewise_constructE,@object
	.size		_ZN39_INTERNAL_1d764ac1_4_k_cu_da890580_71264cuda3std3__419piecewise_constructE,(_ZN39_INTERNAL_1d764ac1_4_k_cu_da890580_71264cuda3std3__45__cpo4cendE - _ZN39_INTERNAL_1d764ac1_4_k_cu_da890580_71264cuda3std3__419piecewise_constructE)
_ZN39_INTERNAL_1d764ac1_4_k_cu_da890580_71264cuda3std3__419piecewise_constructE:
	.zero		1
	.type		_ZN39_INTERNAL_1d764ac1_4_k_cu_da890580_71264cuda3std3__45__cpo4cendE,@object
	.size		_ZN39_INTERNAL_1d764ac1_4_k_cu_da890580_71264cuda3std3__45__cpo4cendE,(_ZN39_INTERNAL_1d764ac1_4_k_cu_da890580_71264cuda3std6ranges3__45__cpo4swapE - _ZN39_INTERNAL_1d764ac1_4_k_cu_da890580_71264cuda3std3__45__cpo4cendE)
_ZN39_INTERNAL_1d764ac1_4_k_cu_da890580_71264cuda3std3__45__cpo4cendE:
	.zero		1
	.type		_ZN39_INTERNAL_1d764ac1_4_k_cu_da890580_71264cuda3std6ranges3__45__cpo4swapE,@object
	.size		_ZN39_INTERNAL_1d764ac1_4_k_cu_da890580_71264cuda3std6ranges3__45__cpo4swapE,(.L_10 - _ZN39_INTERNAL_1d764ac1_4_k_cu_da890580_71264cuda3std6ranges3__45__cpo4swapE)
_ZN39_INTERNAL_1d764ac1_4_k_cu_da890580_71264cuda3std6ranges3__45__cpo4swapE:
	.zero		1
.L_10:


//--------------------- .nv.constant0._ZN7cutlass13device_kernelINS_4gemm6kernel13GemmUniversalIN4cute5tupleIJiiiiEEENS1_10collective13CollectiveMmaINS1_35MainloopSm100TmaUmmaWarpSpecializedILi3ELi2ELi4ENS5_IJNS4_1CILi2EEESB_NSA_ILi1EEEEEEEENS5_IJNSA_ILi128EEENSA_ILi64EEENSA_ILi32EEEEEENS_6half_tENS5_IJlSC_lEEESJ_SK_NS4_8TiledMMAINS4_8MMA_AtomIJNS4_26SM100_MMA_F16BF16_2x1SM_SSISJ_SJ_fLi128ELi64ELNS4_4UMMA5MajorE0ELSP_0ELNSO_7ScaleInE0ELSQ_0EEEEEENS4_6LayoutINS5_IJSC_SC_SC_EEENS5_IJNSA_ILi0EEESV_SV_EEEEENS5_IJNS4_10UnderscoreESY_SY_EEEEENS4_28SM100_TMA_2SM_LOAD_MULTICASTENS4_14ComposedLayoutINS4_7SwizzleILi2ELi4ELi3EEENS4_18smem_ptr_flag_bitsILi16EEENST_INS5_IJNSA_ILi8EEESH_EEENS5_IJSH_SC_EEEEEEEvNS4_8identityENS4_18SM100_TMA_2SM_LOADES1B_vS1C_EENS_8epilogue10collective18CollectiveEpilogueINS1F_23Sm100TmaWarpSpecializedILi3ELi2ELi16ELb1ELb0EEEJNS5_IJSG_SG_SH_EEENS5_IJNST_ISG_SC_EENST_INS5_IJNSA_ILi16EEESB_EEENS5_IJSC_SH_EEEEEEEESJ_SK_SJ_SK_NS1F_6fusion15FusionCallbacksIS1J_NS1R_17LinearCombinationISJ_fSJ_fLNS_15FloatRoundStyleE2EEES1K_S1Q_JEEENS4_5SM1004TMEM4LOAD26SM100_TMEM_LOAD_32dp32b16xENS4_13SM90_TMA_LOADENS12_INS13_ILi1ELi4ELi3EEES16_NST_INS5_IJS17_S1M_EEENS5_IJS1M_SC_EEEEEEENS4_39AutoVectorizingCopyWithAssumedAlignmentILi128EEENS4_14SM90_TMA_STOREES26_S28_S28_EEEvvEEEEvNT_6ParamsE --------------------------
	.section	.nv.constant0._ZN7cutlass13device_kernelINS_4gemm6kernel13GemmUniversalIN4cute5tupleIJiiiiEEENS1_10collective13CollectiveMmaINS1_35MainloopSm100TmaUmmaWarpSpecializedILi3ELi2ELi4ENS5_IJNS4_1CILi2EEESB_NSA_ILi1EEEEEEEENS5_IJNSA_ILi128EEENSA_ILi64EEENSA_ILi32EEEEEENS_6half_tENS5_IJlSC_lEEESJ_SK_NS4_8TiledMMAINS4_8MMA_AtomIJNS4_26SM100_MMA_F16BF16_2x1SM_SSISJ_SJ_fLi128ELi64ELNS4_4UMMA5MajorE0ELSP_0ELNSO_7ScaleInE0ELSQ_0EEEEEENS4_6LayoutINS5_IJSC_SC_SC_EEENS5_IJNSA_ILi0EEESV_SV_EEEEENS5_IJNS4_10UnderscoreESY_SY_EEEEENS4_28SM100_TMA_2SM_LOAD_MULTICASTENS4_14ComposedLayoutINS4_7SwizzleILi2ELi4ELi3EEENS4_18smem_ptr_flag_bitsILi16EEENST_INS5_IJNSA_ILi8EEESH_EEENS5_IJSH_SC_EEEEEEEvNS4_8identityENS4_18SM100_TMA_2SM_LOADES1B_vS1C_EENS_8epilogue10collective18CollectiveEpilogueINS1F_23Sm100TmaWarpSpecializedILi3ELi2ELi16ELb1ELb0EEEJNS5_IJSG_SG_SH_EEENS5_IJNST_ISG_SC_EENST_INS5_IJNSA_ILi16EEESB_EEENS5_IJSC_SH_EEEEEEEESJ_SK_SJ_SK_NS1F_6fusion15FusionCallbacksIS1J_NS1R_17LinearCombinationISJ_fSJ_fLNS_15FloatRoundStyleE2EEES1K_S1Q_JEEENS4_5SM1004TMEM4LOAD26SM100_TMEM_LOAD_32dp32b16xENS4_13SM90_TMA_LOADENS12_INS13_ILi1ELi4ELi3EEES16_NST_INS5_IJS17_S1M_EEENS5_IJS1M_SC_EEEEEEENS4_39AutoVectorizingCopyWithAssumedAlignmentILi128EEENS4_14SM90_TMA_STOREES26_S28_S28_EEEvvEEEEvNT_6ParamsE,"a",@progbits
	.sectionflags	@""
	.align	4
.nv.constant0._ZN7cutlass13device_kernelINS_4gemm6kernel13GemmUniversalIN4cute5tupleIJiiiiEEENS1_10collective13CollectiveMmaINS1_35MainloopSm100TmaUmmaWarpSpecializedILi3ELi2ELi4ENS5_IJNS4_1CILi2EEESB_NSA_ILi1EEEEEEEENS5_IJNSA_ILi128EEENSA_ILi64EEENSA_ILi32EEEEEENS_6half_tENS5_IJlSC_lEEESJ_SK_NS4_8TiledMMAINS4_8MMA_AtomIJNS4_26SM100_MMA_F16BF16_2x1SM_SSISJ_SJ_fLi128ELi64ELNS4_4UMMA5MajorE0ELSP_0ELNSO_7ScaleInE0ELSQ_0EEEEEENS4_6LayoutINS5_IJSC_SC_SC_EEENS5_IJNSA_ILi0EEESV_SV_EEEEENS5_IJNS4_10UnderscoreESY_SY_EEEEENS4_28SM100_TMA_2SM_LOAD_MULTICASTENS4_14ComposedLayoutINS4_7SwizzleILi2ELi4ELi3EEENS4_18smem_ptr_flag_bitsILi16EEENST_INS5_IJNSA_ILi8EEESH_EEENS5_IJSH_SC_EEEEEEEvNS4_8identityENS4_18SM100_TMA_2SM_LOADES1B_vS1C_EENS_8epilogue10collective18CollectiveEpilogueINS1F_23Sm100TmaWarpSpecializedILi3ELi2ELi16ELb1ELb0EEEJNS5_IJSG_SG_SH_EEENS5_IJNST_ISG_SC_EENST_INS5_IJNSA_ILi16EEESB_EEENS5_IJSC_SH_EEEEEEEESJ_SK_SJ_SK_NS1F_6fusion15FusionCallbacksIS1J_NS1R_17LinearCombinationISJ_fSJ_fLNS_15FloatRoundStyleE2EEES1K_S1Q_JEEENS4_5SM1004TMEM4LOAD26SM100_TMEM_LOAD_32dp32b16xENS4_13SM90_TMA_LOADENS12_INS13_ILi1ELi4ELi3EEES16_NST_INS5_IJS17_S1M_EEENS5_IJS1M_SC_EEEEEEENS4_39AutoVectorizingCopyWithAssumedAlignmentILi128EEENS4_14SM90_TMA_STOREES26_S28_S28_EEEvvEEEEvNT_6ParamsE:
	.zero		2944


//--------------------- SYMBOLS --------------------------

	.type		.nv.reservedSmem.offset0,@object
	.size		.nv.reservedSmem.offset0,0x4
	.type		.nv.reservedSmem.cap,@object
	.size		.nv.reservedSmem.cap,0x4
	.type		__assertfail,@function
